//
// Generated by NVIDIA NVVM Compiler
//
// Compiler Build ID: CL-36424714
// Cuda compilation tools, release 13.0, V13.0.88
// Based on NVVM 20.0.0
//

.version 9.0
.target sm_100
.address_size 64

	// .globl	_Z14calculate_lossPfS_S_i

.visible .entry _Z14calculate_lossPfS_S_i(
	.param .u64 .ptr .align 1 _Z14calculate_lossPfS_S_i_param_0,
	.param .u64 .ptr .align 1 _Z14calculate_lossPfS_S_i_param_1,
	.param .u64 .ptr .align 1 _Z14calculate_lossPfS_S_i_param_2,
	.param .u32 _Z14calculate_lossPfS_S_i_param_3
)
{
	.reg .pred 	%p<2>;
	.reg .b32 	%r<6>;
	.reg .b32 	%f<6>;
	.reg .b64 	%rd<11>;

	ld.param.u64 	%rd1, [_Z14calculate_lossPfS_S_i_param_0];
	ld.param.u64 	%rd2, [_Z14calculate_lossPfS_S_i_param_1];
	ld.param.u64 	%rd3, [_Z14calculate_lossPfS_S_i_param_2];
	ld.param.u32 	%r2, [_Z14calculate_lossPfS_S_i_param_3];
	mov.u32 	%r3, %ctaid.x;
	mov.u32 	%r4, %ntid.x;
	mov.u32 	%r5, %tid.x;
	mad.lo.s32 	%r1, %r3, %r4, %r5;
	setp.ge.s32 	%p1, %r1, %r2;
	@%p1 bra 	$L__BB0_2;
	cvta.to.global.u64 	%rd4, %rd1;
	cvta.to.global.u64 	%rd5, %rd2;
	cvta.to.global.u64 	%rd6, %rd3;
	mul.wide.s32 	%rd7, %r1, 4;
	add.s64 	%rd8, %rd4, %rd7;
	ld.global.f32 	%f1, [%rd8];
	add.s64 	%rd9, %rd5, %rd7;
	ld.global.f32 	%f2, [%rd9];
	sub.f32 	%f3, %f1, %f2;
	mul.f32 	%f4, %f3, 0f3F000000;
	mul.f32 	%f5, %f3, %f4;
	add.s64 	%rd10, %rd6, %rd7;
	st.global.f32 	[%rd10], %f5;
$L__BB0_2:
	ret;

}
	// .globl	_Z15tanh_activationPfi
.visible .entry _Z15tanh_activationPfi(
	.param .u64 .ptr .align 1 _Z15tanh_activationPfi_param_0,
	.param .u32 _Z15tanh_activationPfi_param_1
)
{
	.reg .pred 	%p<4>;
	.reg .b32 	%r<6>;
	.reg .b32 	%f<17>;
	.reg .b64 	%rd<5>;

	ld.param.u64 	%rd1, [_Z15tanh_activationPfi_param_0];
	ld.param.u32 	%r2, [_Z15tanh_activationPfi_param_1];
	mov.u32 	%r3, %ctaid.x;
	mov.u32 	%r4, %ntid.x;
	mov.u32 	%r5, %tid.x;
	mad.lo.s32 	%r1, %r3, %r4, %r5;
	setp.ge.s32 	%p1, %r1, %r2;
	@%p1 bra 	$L__BB1_2;
	cvta.to.global.u64 	%rd2, %rd1;
	mul.wide.s32 	%rd3, %r1, 4;
	add.s64 	%rd4, %rd2, %rd3;
	ld.global.f32 	%f1, [%rd4];
	abs.f32 	%f2, %f1;
	mul.f32 	%f3, %f2, 0f4038AA3B;
	ex2.approx.ftz.f32 	%f4, %f3;
	add.f32 	%f5, %f4, 0f3F800000;
	rcp.approx.ftz.f32 	%f6, %f5;
	fma.rn.f32 	%f7, %f6, 0fC0000000, 0f3F800000;
	setp.ge.f32 	%p2, %f2, 0f41102CB4;
	selp.f32 	%f8, 0f3F800000, %f7, %p2;
	copysign.f32 	%f9, %f1, %f8;
	mul.f32 	%f10, %f1, %f1;
	fma.rn.f32 	%f11, %f10, 0f3C80F082, 0fBD563CAE;
	fma.rn.f32 	%f12, %f11, %f10, 0f3E085941;
	fma.rn.f32 	%f13, %f12, %f10, 0fBEAAA9ED;
	fma.rn.f32 	%f14, %f13, %f10, 0f00000000;
	fma.rn.f32 	%f15, %f14, %f1, %f1;
	setp.ge.f32 	%p3, %f2, 0f3F19999A;
	selp.f32 	%f16, %f9, %f15, %p3;
	st.global.f32 	[%rd4], %f16;
$L__BB1_2:
	ret;

}
	// .globl	_Z15tanh_derivativePfi
.visible .entry _Z15tanh_derivativePfi(
	.param .u64 .ptr .align 1 _Z15tanh_derivativePfi_param_0,
	.param .u32 _Z15tanh_derivativePfi_param_1
)
{
	.reg .pred 	%p<4>;
	.reg .b32 	%r<6>;
	.reg .b32 	%f<20>;
	.reg .b64 	%rd<5>;

	ld.param.u64 	%rd1, [_Z15tanh_derivativePfi_param_0];
	ld.param.u32 	%r2, [_Z15tanh_derivativePfi_param_1];
	mov.u32 	%r3, %ctaid.x;
	mov.u32 	%r4, %ntid.x;
	mov.u32 	%r5, %tid.x;
	mad.lo.s32 	%r1, %r3, %r4, %r5;
	setp.ge.s32 	%p1, %r1, %r2;
	@%p1 bra 	$L__BB2_2;
	cvta.to.global.u64 	%rd2, %rd1;
	mul.wide.s32 	%rd3, %r1, 4;
	add.s64 	%rd4, %rd2, %rd3;
	ld.global.f32 	%f1, [%rd4];
	abs.f32 	%f2, %f1;
	mul.f32 	%f3, %f2, 0f4038AA3B;
	ex2.approx.ftz.f32 	%f4, %f3;
	add.f32 	%f5, %f4, 0f3F800000;
	rcp.approx.ftz.f32 	%f6, %f5;
	fma.rn.f32 	%f7, %f6, 0fC0000000, 0f3F800000;
	setp.ge.f32 	%p2, %f2, 0f41102CB4;
	selp.f32 	%f8, 0f3F800000, %f7, %p2;
	copysign.f32 	%f9, %f1, %f8;
	mul.f32 	%f10, %f1, %f1;
	fma.rn.f32 	%f11, %f10, 0f3C80F082, 0fBD563CAE;
	fma.rn.f32 	%f12, %f11, %f10, 0f3E085941;
	fma.rn.f32 	%f13, %f12, %f10, 0fBEAAA9ED;
	fma.rn.f32 	%f14, %f13, %f10, 0f00000000;
	fma.rn.f32 	%f15, %f14, %f1, %f1;
	setp.ge.f32 	%p3, %f2, 0f3F19999A;
	selp.f32 	%f16, %f9, %f15, %p3;
	mul.f32 	%f17, %f16, %f16;
	mov.f32 	%f18, 0f3F800000;
	sub.f32 	%f19, %f18, %f17;
	st.global.f32 	[%rd4], %f19;
$L__BB2_2:
	ret;

}
	// .globl	_Z15matrix_multiplyPfS_S_iii
.visible .entry _Z15matrix_multiplyPfS_S_iii(
	.param .u64 .ptr .align 1 _Z15matrix_multiplyPfS_S_iii_param_0,
	.param .u64 .ptr .align 1 _Z15matrix_multiplyPfS_S_iii_param_1,
	.param .u64 .ptr .align 1 _Z15matrix_multiplyPfS_S_iii_param_2,
	.param .u32 _Z15matrix_multiplyPfS_S_iii_param_3,
	.param .u32 _Z15matrix_multiplyPfS_S_iii_param_4,
	.param .u32 _Z15matrix_multiplyPfS_S_iii_param_5
)
{
	.reg .pred 	%p<13>;
	.reg .b32 	%r<41>;
	.reg .b32 	%f<68>;
	.reg .b64 	%rd<53>;

	ld.param.u64 	%rd7, [_Z15matrix_multiplyPfS_S_iii_param_0];
	ld.param.u64 	%rd8, [_Z15matrix_multiplyPfS_S_iii_param_1];
	ld.param.u64 	%rd6, [_Z15matrix_multiplyPfS_S_iii_param_2];
	ld.param.u32 	%r20, [_Z15matrix_multiplyPfS_S_iii_param_3];
	ld.param.u32 	%r18, [_Z15matrix_multiplyPfS_S_iii_param_4];
	ld.param.u32 	%r19, [_Z15matrix_multiplyPfS_S_iii_param_5];
	cvta.to.global.u64 	%rd1, %rd8;
	cvta.to.global.u64 	%rd2, %rd7;
	mov.u32 	%r21, %ctaid.y;
	mov.u32 	%r22, %ntid.y;
	mov.u32 	%r23, %tid.y;
	mad.lo.s32 	%r1, %r21, %r22, %r23;
	mov.u32 	%r24, %ctaid.x;
	mov.u32 	%r25, %ntid.x;
	mov.u32 	%r26, %tid.x;
	mad.lo.s32 	%r2, %r24, %r25, %r26;
	setp.ge.s32 	%p1, %r1, %r20;
	setp.ge.s32 	%p2, %r2, %r19;
	or.pred  	%p3, %p1, %p2;
	@%p3 bra 	$L__BB3_14;
	setp.lt.s32 	%p4, %r18, 1;
	mov.f32 	%f67, 0f00000000;
	@%p4 bra 	$L__BB3_13;
	mul.lo.s32 	%r3, %r18, %r1;
	and.b32  	%r4, %r18, 7;
	setp.lt.u32 	%p5, %r18, 8;
	mov.f32 	%f67, 0f00000000;
	mov.b32 	%r39, 0;
	@%p5 bra 	$L__BB3_5;
	and.b32  	%r39, %r18, 2147483640;
	neg.s32 	%r37, %r39;
	shl.b32 	%r7, %r19, 3;
	mul.wide.u32 	%rd9, %r3, 4;
	add.s64 	%rd10, %rd9, %rd2;
	add.s64 	%rd52, %rd10, 16;
	mov.f32 	%f67, 0f00000000;
	mul.wide.s32 	%rd13, %r19, 4;
	mov.u32 	%r36, %r2;
$L__BB3_4:
	.pragma "nounroll";
	ld.global.f32 	%f17, [%rd52+-16];
	mul.wide.s32 	%rd11, %r36, 4;
	add.s64 	%rd12, %rd1, %rd11;
	ld.global.f32 	%f18, [%rd12];
	fma.rn.f32 	%f19, %f17, %f18, %f67;
	ld.global.f32 	%f20, [%rd52+-12];
	add.s64 	%rd14, %rd12, %rd13;
	ld.global.f32 	%f21, [%rd14];
	fma.rn.f32 	%f22, %f20, %f21, %f19;
	ld.global.f32 	%f23, [%rd52+-8];
	add.s64 	%rd15, %rd14, %rd13;
	ld.global.f32 	%f24, [%rd15];
	fma.rn.f32 	%f25, %f23, %f24, %f22;
	ld.global.f32 	%f26, [%rd52+-4];
	add.s64 	%rd16, %rd15, %rd13;
	ld.global.f32 	%f27, [%rd16];
	fma.rn.f32 	%f28, %f26, %f27, %f25;
	ld.global.f32 	%f29, [%rd52];
	add.s64 	%rd17, %rd16, %rd13;
	ld.global.f32 	%f30, [%rd17];
	fma.rn.f32 	%f31, %f29, %f30, %f28;
	ld.global.f32 	%f32, [%rd52+4];
	add.s64 	%rd18, %rd17, %rd13;
	ld.global.f32 	%f33, [%rd18];
	fma.rn.f32 	%f34, %f32, %f33, %f31;
	ld.global.f32 	%f35, [%rd52+8];
	add.s64 	%rd19, %rd18, %rd13;
	ld.global.f32 	%f36, [%rd19];
	fma.rn.f32 	%f37, %f35, %f36, %f34;
	ld.global.f32 	%f38, [%rd52+12];
	add.s64 	%rd20, %rd19, %rd13;
	ld.global.f32 	%f39, [%rd20];
	fma.rn.f32 	%f67, %f38, %f39, %f37;
	add.s32 	%r37, %r37, 8;
	add.s32 	%r36, %r36, %r7;
	add.s64 	%rd52, %rd52, 32;
	setp.ne.s32 	%p6, %r37, 0;
	@%p6 bra 	$L__BB3_4;
$L__BB3_5:
	setp.eq.s32 	%p7, %r4, 0;
	@%p7 bra 	$L__BB3_13;
	and.b32  	%r13, %r18, 3;
	setp.lt.u32 	%p8, %r4, 4;
	@%p8 bra 	$L__BB3_8;
	add.s32 	%r28, %r39, %r3;
	mul.wide.u32 	%rd21, %r28, 4;
	add.s64 	%rd22, %rd2, %rd21;
	ld.global.f32 	%f41, [%rd22];
	mad.lo.s32 	%r29, %r39, %r19, %r2;
	mul.wide.s32 	%rd23, %r29, 4;
	add.s64 	%rd24, %rd1, %rd23;
	ld.global.f32 	%f42, [%rd24];
	fma.rn.f32 	%f43, %f41, %f42, %f67;
	cvt.u64.u32 	%rd25, %r3;
	cvt.u64.u32 	%rd26, %r39;
	add.s64 	%rd27, %rd26, %rd25;
	shl.b64 	%rd28, %rd27, 2;
	add.s64 	%rd29, %rd2, %rd28;
	ld.global.f32 	%f44, [%rd29+4];
	mul.wide.s32 	%rd30, %r19, 4;
	add.s64 	%rd31, %rd24, %rd30;
	ld.global.f32 	%f45, [%rd31];
	fma.rn.f32 	%f46, %f44, %f45, %f43;
	ld.global.f32 	%f47, [%rd29+8];
	add.s64 	%rd32, %rd31, %rd30;
	ld.global.f32 	%f48, [%rd32];
	fma.rn.f32 	%f49, %f47, %f48, %f46;
	ld.global.f32 	%f50, [%rd29+12];
	add.s64 	%rd33, %rd32, %rd30;
	ld.global.f32 	%f51, [%rd33];
	fma.rn.f32 	%f67, %f50, %f51, %f49;
	add.s32 	%r39, %r39, 4;
$L__BB3_8:
	setp.eq.s32 	%p9, %r13, 0;
	@%p9 bra 	$L__BB3_13;
	setp.eq.s32 	%p10, %r13, 1;
	@%p10 bra 	$L__BB3_11;
	add.s32 	%r30, %r39, %r3;
	mul.wide.u32 	%rd34, %r30, 4;
	add.s64 	%rd35, %rd2, %rd34;
	ld.global.f32 	%f53, [%rd35];
	mad.lo.s32 	%r31, %r39, %r19, %r2;
	mul.wide.s32 	%rd36, %r31, 4;
	add.s64 	%rd37, %rd1, %rd36;
	ld.global.f32 	%f54, [%rd37];
	fma.rn.f32 	%f55, %f53, %f54, %f67;
	cvt.u64.u32 	%rd38, %r3;
	cvt.u64.u32 	%rd39, %r39;
	add.s64 	%rd40, %rd39, %rd38;
	shl.b64 	%rd41, %rd40, 2;
	add.s64 	%rd42, %rd2, %rd41;
	ld.global.f32 	%f56, [%rd42+4];
	mul.wide.s32 	%rd43, %r19, 4;
	add.s64 	%rd44, %rd37, %rd43;
	ld.global.f32 	%f57, [%rd44];
	fma.rn.f32 	%f67, %f56, %f57, %f55;
	add.s32 	%r39, %r39, 2;
$L__BB3_11:
	and.b32  	%r32, %r18, 1;
	setp.eq.b32 	%p11, %r32, 1;
	not.pred 	%p12, %p11;
	@%p12 bra 	$L__BB3_13;
	add.s32 	%r33, %r39, %r3;
	mul.wide.u32 	%rd45, %r33, 4;
	add.s64 	%rd46, %rd2, %rd45;
	ld.global.f32 	%f58, [%rd46];
	mad.lo.s32 	%r34, %r39, %r19, %r2;
	mul.wide.s32 	%rd47, %r34, 4;
	add.s64 	%rd48, %rd1, %rd47;
	ld.global.f32 	%f59, [%rd48];
	fma.rn.f32 	%f67, %f58, %f59, %f67;
$L__BB3_13:
	mad.lo.s32 	%r35, %r19, %r1, %r2;
	cvta.to.global.u64 	%rd49, %rd6;
	mul.wide.s32 	%rd50, %r35, 4;
	add.s64 	%rd51, %rd49, %rd50;
	st.global.f32 	[%rd51], %f67;
$L__BB3_14:
	ret;

}
	// .globl	_Z21element_wise_subtractPfS_S_i
.visible .entry _Z21element_wise_subtractPfS_S_i(
	.param .u64 .ptr .align 1 _Z21element_wise_subtractPfS_S_i_param_0,
	.param .u64 .ptr .align 1 _Z21element_wise_subtractPfS_S_i_param_1,
	.param .u64 .ptr .align 1 _Z21element_wise_subtractPfS_S_i_param_2,
	.param .u32 _Z21element_wise_subtractPfS_S_i_param_3
)
{
	.reg .pred 	%p<2>;
	.reg .b32 	%r<6>;
	.reg .b32 	%f<4>;
	.reg .b64 	%rd<11>;

	ld.param.u64 	%rd1, [_Z21element_wise_subtractPfS_S_i_param_0];
	ld.param.u64 	%rd2, [_Z21element_wise_subtractPfS_S_i_param_1];
	ld.param.u64 	%rd3, [_Z21element_wise_subtractPfS_S_i_param_2];
	ld.param.u32 	%r2, [_Z21element_wise_subtractPfS_S_i_param_3];
	mov.u32 	%r3, %ctaid.x;
	mov.u32 	%r4, %ntid.x;
	mov.u32 	%r5, %tid.x;
	mad.lo.s32 	%r1, %r3, %r4, %r5;
	setp.ge.s32 	%p1, %r1, %r2;
	@%p1 bra 	$L__BB4_2;
	cvta.to.global.u64 	%rd4, %rd1;
	cvta.to.global.u64 	%rd5, %rd2;
	cvta.to.global.u64 	%rd6, %rd3;
	mul.wide.s32 	%rd7, %r1, 4;
	add.s64 	%rd8, %rd4, %rd7;
	ld.global.f32 	%f1, [%rd8];
	add.s64 	%rd9, %rd5, %rd7;
	ld.global.f32 	%f2, [%rd9];
	sub.f32 	%f3, %f1, %f2;
	add.s64 	%rd10, %rd6, %rd7;
	st.global.f32 	[%rd10], %f3;
$L__BB4_2:
	ret;

}
	// .globl	_Z21element_wise_multiplyPfS_S_i
.visible .entry _Z21element_wise_multiplyPfS_S_i(
	.param .u64 .ptr .align 1 _Z21element_wise_multiplyPfS_S_i_param_0,
	.param .u64 .ptr .align 1 _Z21element_wise_multiplyPfS_S_i_param_1,
	.param .u64 .ptr .align 1 _Z21element_wise_multiplyPfS_S_i_param_2,
	.param .u32 _Z21element_wise_multiplyPfS_S_i_param_3
)
{
	.reg .pred 	%p<2>;
	.reg .b32 	%r<6>;
	.reg .b32 	%f<4>;
	.reg .b64 	%rd<11>;

	ld.param.u64 	%rd1, [_Z21element_wise_multiplyPfS_S_i_param_0];
	ld.param.u64 	%rd2, [_Z21element_wise_multiplyPfS_S_i_param_1];
	ld.param.u64 	%rd3, [_Z21element_wise_multiplyPfS_S_i_param_2];
	ld.param.u32 	%r2, [_Z21element_wise_multiplyPfS_S_i_param_3];
	mov.u32 	%r3, %ctaid.x;
	mov.u32 	%r4, %ntid.x;
	mov.u32 	%r5, %tid.x;
	mad.lo.s32 	%r1, %r3, %r4, %r5;
	setp.ge.s32 	%p1, %r1, %r2;
	@%p1 bra 	$L__BB5_2;
	cvta.to.global.u64 	%rd4, %rd1;
	cvta.to.global.u64 	%rd5, %rd2;
	cvta.to.global.u64 	%rd6, %rd3;
	mul.wide.s32 	%rd7, %r1, 4;
	add.s64 	%rd8, %rd4, %rd7;
	ld.global.f32 	%f1, [%rd8];
	add.s64 	%rd9, %rd5, %rd7;
	ld.global.f32 	%f2, [%rd9];
	mul.f32 	%f3, %f1, %f2;
	add.s64 	%rd10, %rd6, %rd7;
	st.global.f32 	[%rd10], %f3;
$L__BB5_2:
	ret;

}
	// .globl	_Z21update_weights_biasesPfS_S_S_S_S_S_S_fiii
.visible .entry _Z21update_weights_biasesPfS_S_S_S_S_S_S_fiii(
	.param .u64 .ptr .align 1 _Z21update_weights_biasesPfS_S_S_S_S_S_S_fiii_param_0,
	.param .u64 .ptr .align 1 _Z21update_weights_biasesPfS_S_S_S_S_S_S_fiii_param_1,
	.param .u64 .ptr .align 1 _Z21update_weights_biasesPfS_S_S_S_S_S_S_fiii_param_2,
	.param .u64 .ptr .align 1 _Z21update_weights_biasesPfS_S_S_S_S_S_S_fiii_param_3,
	.param .u64 .ptr .align 1 _Z21update_weights_biasesPfS_S_S_S_S_S_S_fiii_param_4,
	.param .u64 .ptr .align 1 _Z21update_weights_biasesPfS_S_S_S_S_S_S_fiii_param_5,
	.param .u64 .ptr .align 1 _Z21update_weights_biasesPfS_S_S_S_S_S_S_fiii_param_6,
	.param .u64 .ptr .align 1 _Z21update_weights_biasesPfS_S_S_S_S_S_S_fiii_param_7,
	.param .f32 _Z21update_weights_biasesPfS_S_S_S_S_S_S_fiii_param_8,
	.param .u32 _Z21update_weights_biasesPfS_S_S_S_S_S_S_fiii_param_9,
	.param .u32 _Z21update_weights_biasesPfS_S_S_S_S_S_S_fiii_param_10,
	.param .u32 _Z21update_weights_biasesPfS_S_S_S_S_S_S_fiii_param_11
)
{
	.reg .pred 	%p<5>;
	.reg .b32 	%r<10>;
	.reg .b32 	%f<18>;
	.reg .b64 	%rd<29>;

	ld.param.u64 	%rd1, [_Z21update_weights_biasesPfS_S_S_S_S_S_S_fiii_param_0];
	ld.param.u64 	%rd2, [_Z21update_weights_biasesPfS_S_S_S_S_S_S_fiii_param_1];
	ld.param.u64 	%rd3, [_Z21update_weights_biasesPfS_S_S_S_S_S_S_fiii_param_2];
	ld.param.u64 	%rd4, [_Z21update_weights_biasesPfS_S_S_S_S_S_S_fiii_param_3];
	ld.param.u64 	%rd5, [_Z21update_weights_biasesPfS_S_S_S_S_S_S_fiii_param_4];
	ld.param.u64 	%rd6, [_Z21update_weights_biasesPfS_S_S_S_S_S_S_fiii_param_5];
	ld.param.u64 	%rd7, [_Z21update_weights_biasesPfS_S_S_S_S_S_S_fiii_param_6];
	ld.param.u64 	%rd8, [_Z21update_weights_biasesPfS_S_S_S_S_S_S_fiii_param_7];
	ld.param.f32 	%f1, [_Z21update_weights_biasesPfS_S_S_S_S_S_S_fiii_param_8];
	ld.param.u32 	%r4, [_Z21update_weights_biasesPfS_S_S_S_S_S_S_fiii_param_9];
	ld.param.u32 	%r2, [_Z21update_weights_biasesPfS_S_S_S_S_S_S_fiii_param_10];
	ld.param.u32 	%r3, [_Z21update_weights_biasesPfS_S_S_S_S_S_S_fiii_param_11];
	mov.u32 	%r5, %ctaid.x;
	mov.u32 	%r6, %ntid.x;
	mov.u32 	%r7, %tid.x;
	mad.lo.s32 	%r1, %r5, %r6, %r7;
	mul.lo.s32 	%r8, %r2, %r4;
	setp.ge.s32 	%p1, %r1, %r8;
	@%p1 bra 	$L__BB6_2;
	cvta.to.global.u64 	%rd9, %rd5;
	cvta.to.global.u64 	%rd10, %rd1;
	mul.wide.s32 	%rd11, %r1, 4;
	add.s64 	%rd12, %rd9, %rd11;
	ld.global.f32 	%f2, [%rd12];
	mul.f32 	%f3, %f1, %f2;
	add.s64 	%rd13, %rd10, %rd11;
	ld.global.f32 	%f4, [%rd13];
	sub.f32 	%f5, %f4, %f3;
	st.global.f32 	[%rd13], %f5;
$L__BB6_2:
	setp.ge.s32 	%p2, %r1, %r2;
	@%p2 bra 	$L__BB6_4;
	cvta.to.global.u64 	%rd14, %rd6;
	mul.wide.s32 	%rd15, %r1, 4;
	add.s64 	%rd16, %rd14, %rd15;
	ld.global.f32 	%f6, [%rd16];
	mul.f32 	%f7, %f1, %f6;
	cvta.to.global.u64 	%rd17, %rd2;
	add.s64 	%rd18, %rd17, %rd15;
	ld.global.f32 	%f8, [%rd18];
	sub.f32 	%f9, %f8, %f7;
	st.global.f32 	[%rd18], %f9;
$L__BB6_4:
	mul.lo.s32 	%r9, %r3, %r2;
	setp.ge.s32 	%p3, %r1, %r9;
	@%p3 bra 	$L__BB6_6;
	cvta.to.global.u64 	%rd19, %rd7;
	mul.wide.s32 	%rd20, %r1, 4;
	add.s64 	%rd21, %rd19, %rd20;
	ld.global.f32 	%f10, [%rd21];
	mul.f32 	%f11, %f1, %f10;
	cvta.to.global.u64 	%rd22, %rd3;
	add.s64 	%rd23, %rd22, %rd20;
	ld.global.f32 	%f12, [%rd23];
	sub.f32 	%f13, %f12, %f11;
	st.global.f32 	[%rd23], %f13;
$L__BB6_6:
	setp.ge.s32 	%p4, %r1, %r3;
	@%p4 bra 	$L__BB6_8;
	cvta.to.global.u64 	%rd24, %rd8;
	mul.wide.s32 	%rd25, %r1, 4;
	add.s64 	%rd26, %rd24, %rd25;
	ld.global.f32 	%f14, [%rd26];
	mul.f32 	%f15, %f1, %f14;
	cvta.to.global.u64 	%rd27, %rd4;
	add.s64 	%rd28, %rd27, %rd25;
	ld.global.f32 	%f16, [%rd28];
	sub.f32 	%f17, %f16, %f15;
	st.global.f32 	[%rd28], %f17;
$L__BB6_8:
	ret;

}


// ===== COMPILED SASS (sm_100) =====

	.target	sm_100

	.elftype	@"ET_EXEC"


//--------------------- .note.nv.tkinfo           --------------------------
	.section	.note.nv.tkinfo,"",@"SHT_NOTE"
	.sectionflags	@"SHF_NOTE_NV_TKINFO"
	.tkinfo
        /*0018*/ 	.word	0x00000002
        /*0030*/ 	.string	""
        /*0030*/ 	.string	"ptxas"
        /*0030*/ 	.string	"Cuda compilation tools, release 13.0, V13.0.88"
        /*0030*/ 	.string	"Build cuda_13.0.r13.0/compiler.36424714_0"
        /*0030*/ 	.string	"-arch sm_100 -m 64 "



//--------------------- .note.nv.cuinfo           --------------------------
	.section	.note.nv.cuinfo,"",@"SHT_NOTE"
	.sectionflags	@"SHF_NOTE_NV_CUINFO"
        /*0018*/ 	.short	0x0002
        /*001a*/ 	.short	0x0064
        /*001c*/ 	.short	0x0082
	.zero		2


//--------------------- .nv.info                  --------------------------
	.section	.nv.info,"",@"SHT_CUDA_INFO"
	.align	4


	//----- nvinfo : EIATTR_REGCOUNT
	.align		4
        /*0000*/ 	.byte	0x04, 0x2f
        /*0002*/ 	.short	(.L_1 - .L_0)
	.align		4
.L_0:
        /*0004*/ 	.word	index@(_Z14calculate_lossPfS_S_i)
        /*0008*/ 	.word	0x0000000e


	//----- nvinfo : EIATTR_FRAME_SIZE
	.align		4
.L_1:
        /*000c*/ 	.byte	0x04, 0x11
        /*000e*/ 	.short	(.L_3 - .L_2)
	.align		4
.L_2:
        /*0010*/ 	.word	index@(_Z14calculate_lossPfS_S_i)
        /*0014*/ 	.word	0x00000000


	//----- nvinfo : EIATTR_REGCOUNT
	.align		4
.L_3:
        /*0018*/ 	.byte	0x04, 0x2f
        /*001a*/ 	.short	(.L_5 - .L_4)
	.align		4
.L_4:
        /*001c*/ 	.word	index@(_Z15tanh_activationPfi)
        /*0020*/ 	.word	0x0000000c


	//----- nvinfo : EIATTR_FRAME_SIZE
	.align		4
.L_5:
        /*0024*/ 	.byte	0x04, 0x11
        /*0026*/ 	.short	(.L_7 - .L_6)
	.align		4
.L_6:
        /*0028*/ 	.word	index@(_Z15tanh_activationPfi)
        /*002c*/ 	.word	0x00000000


	//----- nvinfo : EIATTR_REGCOUNT
	.align		4
.L_7:
        /*0030*/ 	.byte	0x04, 0x2f
        /*0032*/ 	.short	(.L_9 - .L_8)
	.align		4
.L_8:
        /*0034*/ 	.word	index@(_Z15tanh_derivativePfi)
        /*0038*/ 	.word	0x0000000c


	//----- nvinfo : EIATTR_FRAME_SIZE
	.align		4
.L_9:
        /*003c*/ 	.byte	0x04, 0x11
        /*003e*/ 	.short	(.L_11 - .L_10)
	.align		4
.L_10:
        /*0040*/ 	.word	index@(_Z15tanh_derivativePfi)
        /*0044*/ 	.word	0x00000000


	//----- nvinfo : EIATTR_REGCOUNT
	.align		4
.L_11:
        /*0048*/ 	.byte	0x04, 0x2f
        /*004a*/ 	.short	(.L_13 - .L_12)
	.align		4
.L_12:
        /*004c*/ 	.word	index@(_Z15matrix_multiplyPfS_S_iii)
        /*0050*/ 	.word	0x00000020


	//----- nvinfo : EIATTR_FRAME_SIZE
	.align		4
.L_13:
        /*0054*/ 	.byte	0x04, 0x11
        /*0056*/ 	.short	(.L_15 - .L_14)
	.align		4
.L_14:
        /*0058*/ 	.word	index@(_Z15matrix_multiplyPfS_S_iii)
        /*005c*/ 	.word	0x00000000


	//----- nvinfo : EIATTR_REGCOUNT
	.align		4
.L_15:
        /*0060*/ 	.byte	0x04, 0x2f
        /*0062*/ 	.short	(.L_17 - .L_16)
	.align		4
.L_16:
        /*0064*/ 	.word	index@(_Z21element_wise_subtractPfS_S_i)
        /*0068*/ 	.word	0x0000000c


	//----- nvinfo : EIATTR_FRAME_SIZE
	.align		4
.L_17:
        /*006c*/ 	.byte	0x04, 0x11
        /*006e*/ 	.short	(.L_19 - .L_18)
	.align		4
.L_18:
        /*0070*/ 	.word	index@(_Z21element_wise_subtractPfS_S_i)
        /*0074*/ 	.word	0x00000000


	//----- nvinfo : EIATTR_REGCOUNT
	.align		4
.L_19:
        /*0078*/ 	.byte	0x04, 0x2f
        /*007a*/ 	.short	(.L_21 - .L_20)
	.align		4
.L_20:
        /*007c*/ 	.word	index@(_Z21element_wise_multiplyPfS_S_i)
        /*0080*/ 	.word	0x0000000c


	//----- nvinfo : EIATTR_FRAME_SIZE
	.align		4
.L_21:
        /*0084*/ 	.byte	0x04, 0x11
        /*0086*/ 	.short	(.L_23 - .L_22)
	.align		4
.L_22:
        /*0088*/ 	.word	index@(_Z21element_wise_multiplyPfS_S_i)
        /*008c*/ 	.word	0x00000000


	//----- nvinfo : EIATTR_REGCOUNT
	.align		4
.L_23:
        /*0090*/ 	.byte	0x04, 0x2f
        /*0092*/ 	.short	(.L_25 - .L_24)
	.align		4
.L_24:
        /*0094*/ 	.word	index@(_Z21update_weights_biasesPfS_S_S_S_S_S_S_fiii)
        /*0098*/ 	.word	0x0000000e


	//----- nvinfo : EIATTR_FRAME_SIZE
	.align		4
.L_25:
        /*009c*/ 	.byte	0x04, 0x11
        /*009e*/ 	.short	(.L_27 - .L_26)
	.align		4
.L_26:
        /*00a0*/ 	.word	index@(_Z21update_weights_biasesPfS_S_S_S_S_S_S_fiii)
        /*00a4*/ 	.word	0x00000000


	//----- nvinfo : EIATTR_MIN_STACK_SIZE
	.align		4
.L_27:
        /*00a8*/ 	.byte	0x04, 0x12
        /*00aa*/ 	.short	(.L_29 - .L_28)
	.align		4
.L_28:
        /*00ac*/ 	.word	index@(_Z21update_weights_biasesPfS_S_S_S_S_S_S_fiii)
        /*00b0*/ 	.word	0x00000000


	//----- nvinfo : EIATTR_MIN_STACK_SIZE
	.align		4
.L_29:
        /*00b4*/ 	.byte	0x04, 0x12
        /*00b6*/ 	.short	(.L_31 - .L_30)
	.align		4
.L_30:
        /*00b8*/ 	.word	index@(_Z21element_wise_multiplyPfS_S_i)
        /*00bc*/ 	.word	0x00000000


	//----- nvinfo : EIATTR_MIN_STACK_SIZE
	.align		4
.L_31:
        /*00c0*/ 	.byte	0x04, 0x12
        /*00c2*/ 	.short	(.L_33 - .L_32)
	.align		4
.L_32:
        /*00c4*/ 	.word	index@(_Z21element_wise_subtractPfS_S_i)
        /*00c8*/ 	.word	0x00000000


	//----- nvinfo : EIATTR_MIN_STACK_SIZE
	.align		4
.L_33:
        /*00cc*/ 	.byte	0x04, 0x12
        /*00ce*/ 	.short	(.L_35 - .L_34)
	.align		4
.L_34:
        /*00d0*/ 	.word	index@(_Z15matrix_multiplyPfS_S_iii)
        /*00d4*/ 	.word	0x00000000


	//----- nvinfo : EIATTR_MIN_STACK_SIZE
	.align		4
.L_35:
        /*00d8*/ 	.byte	0x04, 0x12
        /*00da*/ 	.short	(.L_37 - .L_36)
	.align		4
.L_36:
        /*00dc*/ 	.word	index@(_Z15tanh_derivativePfi)
        /*00e0*/ 	.word	0x00000000


	//----- nvinfo : EIATTR_MIN_STACK_SIZE
	.align		4
.L_37:
        /*00e4*/ 	.byte	0x04, 0x12
        /*00e6*/ 	.short	(.L_39 - .L_38)
	.align		4
.L_38:
        /*00e8*/ 	.word	index@(_Z15tanh_activationPfi)
        /*00ec*/ 	.word	0x00000000


	//----- nvinfo : EIATTR_MIN_STACK_SIZE
	.align		4
.L_39:
        /*00f0*/ 	.byte	0x04, 0x12
        /*00f2*/ 	.short	(.L_41 - .L_40)
	.align		4
.L_40:
        /*00f4*/ 	.word	index@(_Z14calculate_lossPfS_S_i)
        /*00f8*/ 	.word	0x00000000
.L_41:


//--------------------- .nv.compat                --------------------------
	.section	.nv.compat,"",@"SHT_CUDA_COMPAT_INFO"
	.align	4
        /*0000*/ 	.byte	0x02, 0x09, 0x00, 0x00, 0x02, 0x02, 0x01, 0x00, 0x02, 0x05, 0x05, 0x00, 0x03, 0x07, 0x01, 0x01
        /*0010*/ 	.byte	0x02, 0x03, 0x00, 0x00, 0x02, 0x06, 0x01, 0x00, 0x04, 0x0b, 0x08, 0x00, 0x01, 0x00, 0x00, 0x00
        /*0020*/ 	.byte	0x00, 0x00, 0x00, 0x00


//--------------------- .nv.info._Z21update_weights_biasesPfS_S_S_S_S_S_S_fiii --------------------------
	.section	.nv.info._Z21update_weights_biasesPfS_S_S_S_S_S_S_fiii,"",@"SHT_CUDA_INFO"
	.sectionflags	@""
	.align	4


	//----- nvinfo : EIATTR_CUDA_API_VERSION
	.align		4
        /*0000*/ 	.byte	0x04, 0x37
        /*0002*/ 	.short	(.L_43 - .L_42)
.L_42:
        /*0004*/ 	.word	0x00000082


	//----- nvinfo : EIATTR_KPARAM_INFO
	.align		4
.L_43:
        /*0008*/ 	.byte	0x04, 0x17
        /*000a*/ 	.short	(.L_45 - .L_44)
.L_44:
        /*000c*/ 	.word	0x00000000
        /*0010*/ 	.short	0x000b
        /*0012*/ 	.short	0x004c
        /*0014*/ 	.byte	0x00, 0xf0, 0x11, 0x00


	//----- nvinfo : EIATTR_KPARAM_INFO
	.align		4
.L_45:
        /*0018*/ 	.byte	0x04, 0x17
        /*001a*/ 	.short	(.L_47 - .L_46)
.L_46:
        /*001c*/ 	.word	0x00000000
        /*0020*/ 	.short	0x000a
        /*0022*/ 	.short	0x0048
        /*0024*/ 	.byte	0x00, 0xf0, 0x11, 0x00


	//----- nvinfo : EIATTR_KPARAM_INFO
	.align		4
.L_47:
        /*0028*/ 	.byte	0x04, 0x17
        /*002a*/ 	.short	(.L_49 - .L_48)
.L_48:
        /*002c*/ 	.word	0x00000000
        /*0030*/ 	.short	0x0009
        /*0032*/ 	.short	0x0044
        /*0034*/ 	.byte	0x00, 0xf0, 0x11, 0x00


	//----- nvinfo : EIATTR_KPARAM_INFO
	.align		4
.L_49:
        /*0038*/ 	.byte	0x04, 0x17
        /*003a*/ 	.short	(.L_51 - .L_50)
.L_50:
        /*003c*/ 	.word	0x00000000
        /*0040*/ 	.short	0x0008
        /*0042*/ 	.short	0x0040
        /*0044*/ 	.byte	0x00, 0xf0, 0x11, 0x00


	//----- nvinfo : EIATTR_KPARAM_INFO
	.align		4
.L_51:
        /*0048*/ 	.byte	0x04, 0x17
        /*004a*/ 	.short	(.L_53 - .L_52)
.L_52:
        /*004c*/ 	.word	0x00000000
        /*0050*/ 	.short	0x0007
        /*0052*/ 	.short	0x0038
        /*0054*/ 	.byte	0x00, 0xf5, 0x21, 0x00


	//----- nvinfo : EIATTR_KPARAM_INFO
	.align		4
.L_53:
        /*0058*/ 	.byte	0x04, 0x17
        /*005a*/ 	.short	(.L_55 - .L_54)
.L_54:
        /*005c*/ 	.word	0x00000000
        /*0060*/ 	.short	0x0006
        /*0062*/ 	.short	0x0030
        /*0064*/ 	.byte	0x00, 0xf5, 0x21, 0x00


	//----- nvinfo : EIATTR_KPARAM_INFO
	.align		4
.L_55:
        /*0068*/ 	.byte	0x04, 0x17
        /*006a*/ 	.short	(.L_57 - .L_56)
.L_56:
        /*006c*/ 	.word	0x00000000
        /*0070*/ 	.short	0x0005
        /*0072*/ 	.short	0x0028
        /*0074*/ 	.byte	0x00, 0xf5, 0x21, 0x00


	//----- nvinfo : EIATTR_KPARAM_INFO
	.align		4
.L_57:
        /*0078*/ 	.byte	0x04, 0x17
        /*007a*/ 	.short	(.L_59 - .L_58)
.L_58:
        /*007c*/ 	.word	0x00000000
        /*0080*/ 	.short	0x0004
        /*0082*/ 	.short	0x0020
        /*0084*/ 	.byte	0x00, 0xf5, 0x21, 0x00


	//----- nvinfo : EIATTR_KPARAM_INFO
	.align		4
.L_59:
        /*0088*/ 	.byte	0x04, 0x17
        /*008a*/ 	.short	(.L_61 - .L_60)
.L_60:
        /*008c*/ 	.word	0x00000000
        /*0090*/ 	.short	0x0003
        /*0092*/ 	.short	0x0018
        /*0094*/ 	.byte	0x00, 0xf5, 0x21, 0x00


	//----- nvinfo : EIATTR_KPARAM_INFO
	.align		4
.L_61:
        /*0098*/ 	.byte	0x04, 0x17
        /*009a*/ 	.short	(.L_63 - .L_62)
.L_62:
        /*009c*/ 	.word	0x00000000
        /*00a0*/ 	.short	0x0002
        /*00a2*/ 	.short	0x0010
        /*00a4*/ 	.byte	0x00, 0xf5, 0x21, 0x00


	//----- nvinfo : EIATTR_KPARAM_INFO
	.align		4
.L_63:
        /*00a8*/ 	.byte	0x04, 0x17
        /*00aa*/ 	.short	(.L_65 - .L_64)
.L_64:
        /*00ac*/ 	.word	0x00000000
        /*00b0*/ 	.short	0x0001
        /*00b2*/ 	.short	0x0008
        /*00b4*/ 	.byte	0x00, 0xf5, 0x21, 0x00


	//----- nvinfo : EIATTR_KPARAM_INFO
	.align		4
.L_65:
        /*00b8*/ 	.byte	0x04, 0x17
        /*00ba*/ 	.short	(.L_67 - .L_66)
.L_66:
        /*00bc*/ 	.word	0x00000000
        /*00c0*/ 	.short	0x0000
        /*00c2*/ 	.short	0x0000
        /*00c4*/ 	.byte	0x00, 0xf5, 0x21, 0x00


	//----- nvinfo : EIATTR_SPARSE_MMA_MASK
	.align		4
.L_67:
        /*00c8*/ 	.byte	0x03, 0x50
        /*00ca*/ 	.short	0x0000


	//----- nvinfo : EIATTR_MAXREG_COUNT
	.align		4
        /*00cc*/ 	.byte	0x03, 0x1b
        /*00ce*/ 	.short	0x00ff


	//----- nvinfo : EIATTR_MERCURY_ISA_VERSION
	.align		4
        /*00d0*/ 	.byte	0x03, 0x5f
        /*00d2*/ 	.short	0x0101


	//----- nvinfo : EIATTR_VRC_CTA_INIT_COUNT
	.align		4
        /*00d4*/ 	.byte	0x02, 0x4a
	.zero		1
	.zero		1


	//----- nvinfo : EIATTR_EXIT_INSTR_OFFSETS
	.align		4
        /*00d8*/ 	.byte	0x04, 0x1c
        /*00da*/ 	.short	(.L_69 - .L_68)


	//   ....[0]....
.L_68:
        /*00dc*/ 	.word	0x000002d0


	//   ....[1]....
        /*00e0*/ 	.word	0x00000370


	//----- nvinfo : EIATTR_CRS_STACK_SIZE
	.align		4
.L_69:
        /*00e4*/ 	.byte	0x04, 0x1e
        /*00e6*/ 	.short	(.L_71 - .L_70)
.L_70:
        /*00e8*/ 	.word	0x00000000


	//----- nvinfo : EIATTR_CBANK_PARAM_SIZE
	.align		4
.L_71:
        /*00ec*/ 	.byte	0x03, 0x19
        /*00ee*/ 	.short	0x0050


	//----- nvinfo : EIATTR_PARAM_CBANK
	.align		4
        /*00f0*/ 	.byte	0x04, 0x0a
        /*00f2*/ 	.short	(.L_73 - .L_72)
	.align		4
.L_72:
        /*00f4*/ 	.word	index@(.nv.constant0._Z21update_weights_biasesPfS_S_S_S_S_S_S_fiii)
        /*00f8*/ 	.short	0x0380
        /*00fa*/ 	.short	0x0050


	//----- nvinfo : EIATTR_SW_WAR
	.align		4
.L_73:
        /*00fc*/ 	.byte	0x04, 0x36
        /*00fe*/ 	.short	(.L_75 - .L_74)
.L_74:
        /*0100*/ 	.word	0x00000008
.L_75:


//--------------------- .nv.info._Z21element_wise_multiplyPfS_S_i --------------------------
	.section	.nv.info._Z21element_wise_multiplyPfS_S_i,"",@"SHT_CUDA_INFO"
	.sectionflags	@""
	.align	4


	//----- nvinfo : EIATTR_CUDA_API_VERSION
	.align		4
        /*0000*/ 	.byte	0x04, 0x37
        /*0002*/ 	.short	(.L_77 - .L_76)
.L_76:
        /*0004*/ 	.word	0x00000082


	//----- nvinfo : EIATTR_KPARAM_INFO
	.align		4
.L_77:
        /*0008*/ 	.byte	0x04, 0x17
        /*000a*/ 	.short	(.L_79 - .L_78)
.L_78:
        /*000c*/ 	.word	0x00000000
        /*0010*/ 	.short	0x0003
        /*0012*/ 	.short	0x0018
        /*0014*/ 	.byte	0x00, 0xf0, 0x11, 0x00


	//----- nvinfo : EIATTR_KPARAM_INFO
	.align		4
.L_79:
        /*0018*/ 	.byte	0x04, 0x17
        /*001a*/ 	.short	(.L_81 - .L_80)
.L_80:
        /*001c*/ 	.word	0x00000000
        /*0020*/ 	.short	0x0002
        /*0022*/ 	.short	0x0010
        /*0024*/ 	.byte	0x00, 0xf5, 0x21, 0x00


	//----- nvinfo : EIATTR_KPARAM_INFO
	.align		4
.L_81:
        /*0028*/ 	.byte	0x04, 0x17
        /*002a*/ 	.short	(.L_83 - .L_82)
.L_82:
        /*002c*/ 	.word	0x00000000
        /*0030*/ 	.short	0x0001
        /*0032*/ 	.short	0x0008
        /*0034*/ 	.byte	0x00, 0xf5, 0x21, 0x00


	//----- nvinfo : EIATTR_KPARAM_INFO
	.align		4
.L_83:
        /*0038*/ 	.byte	0x04, 0x17
        /*003a*/ 	.short	(.L_85 - .L_84)
.L_84:
        /*003c*/ 	.word	0x00000000
        /*0040*/ 	.short	0x0000
        /*0042*/ 	.short	0x0000
        /*0044*/ 	.byte	0x00, 0xf5, 0x21, 0x00


	//----- nvinfo : EIATTR_SPARSE_MMA_MASK
	.align		4
.L_85:
        /*0048*/ 	.byte	0x03, 0x50
        /*004a*/ 	.short	0x0000


	//----- nvinfo : EIATTR_MAXREG_COUNT
	.align		4
        /*004c*/ 	.byte	0x03, 0x1b
        /*004e*/ 	.short	0x00ff


	//----- nvinfo : EIATTR_MERCURY_ISA_VERSION
	.align		4
        /*0050*/ 	.byte	0x03, 0x5f
        /*0052*/ 	.short	0x0101


	//----- nvinfo : EIATTR_VRC_CTA_INIT_COUNT
	.align		4
        /*0054*/ 	.byte	0x02, 0x4a
	.zero		1
	.zero		1


	//----- nvinfo : EIATTR_EXIT_INSTR_OFFSETS
	.align		4
        /*0058*/ 	.byte	0x04, 0x1c
        /*005a*/ 	.short	(.L_87 - .L_86)


	//   ....[0]....
.L_86:
        /*005c*/ 	.word	0x00000070


	//   ....[1]....
        /*0060*/ 	.word	0x00000130


	//----- nvinfo : EIATTR_CBANK_PARAM_SIZE
	.align		4
.L_87:
        /*0064*/ 	.byte	0x03, 0x19
        /*0066*/ 	.short	0x001c


	//----- nvinfo : EIATTR_PARAM_CBANK
	.align		4
        /*0068*/ 	.byte	0x04, 0x0a
        /*006a*/ 	.short	(.L_89 - .L_88)
	.align		4
.L_88:
        /*006c*/ 	.word	index@(.nv.constant0._Z21element_wise_multiplyPfS_S_i)
        /*0070*/ 	.short	0x0380
        /*0072*/ 	.short	0x001c


	//----- nvinfo : EIATTR_SW_WAR
	.align		4
.L_89:
        /*0074*/ 	.byte	0x04, 0x36
        /*0076*/ 	.short	(.L_91 - .L_90)
.L_90:
        /*0078*/ 	.word	0x00000008
.L_91:


//--------------------- .nv.info._Z21element_wise_subtractPfS_S_i --------------------------
	.section	.nv.info._Z21element_wise_subtractPfS_S_i,"",@"SHT_CUDA_INFO"
	.sectionflags	@""
	.align	4


	//----- nvinfo : EIATTR_CUDA_API_VERSION
	.align		4
        /*0000*/ 	.byte	0x04, 0x37
        /*0002*/ 	.short	(.L_93 - .L_92)
.L_92:
        /*0004*/ 	.word	0x00000082


	//----- nvinfo : EIATTR_KPARAM_INFO
	.align		4
.L_93:
        /*0008*/ 	.byte	0x04, 0x17
        /*000a*/ 	.short	(.L_95 - .L_94)
.L_94:
        /*000c*/ 	.word	0x00000000
        /*0010*/ 	.short	0x0003
        /*0012*/ 	.short	0x0018
        /*0014*/ 	.byte	0x00, 0xf0, 0x11, 0x00


	//----- nvinfo : EIATTR_KPARAM_INFO
	.align		4
.L_95:
        /*0018*/ 	.byte	0x04, 0x17
        /*001a*/ 	.short	(.L_97 - .L_96)
.L_96:
        /*001c*/ 	.word	0x00000000
        /*0020*/ 	.short	0x0002
        /*0022*/ 	.short	0x0010
        /*0024*/ 	.byte	0x00, 0xf5, 0x21, 0x00


	//----- nvinfo : EIATTR_KPARAM_INFO
	.align		4
.L_97:
        /*0028*/ 	.byte	0x04, 0x17
        /*002a*/ 	.short	(.L_99 - .L_98)
.L_98:
        /*002c*/ 	.word	0x00000000
        /*0030*/ 	.short	0x0001
        /*0032*/ 	.short	0x0008
        /*0034*/ 	.byte	0x00, 0xf5, 0x21, 0x00


	//----- nvinfo : EIATTR_KPARAM_INFO
	.align		4
.L_99:
        /*0038*/ 	.byte	0x04, 0x17
        /*003a*/ 	.short	(.L_101 - .L_100)
.L_100:
        /*003c*/ 	.word	0x00000000
        /*0040*/ 	.short	0x0000
        /*0042*/ 	.short	0x0000
        /*0044*/ 	.byte	0x00, 0xf5, 0x21, 0x00


	//----- nvinfo : EIATTR_SPARSE_MMA_MASK
	.align		4
.L_101:
        /*0048*/ 	.byte	0x03, 0x50
        /*004a*/ 	.short	0x0000


	//----- nvinfo : EIATTR_MAXREG_COUNT
	.align		4
        /*004c*/ 	.byte	0x03, 0x1b
        /*004e*/ 	.short	0x00ff


	//----- nvinfo : EIATTR_MERCURY_ISA_VERSION
	.align		4
        /*0050*/ 	.byte	0x03, 0x5f
        /*0052*/ 	.short	0x0101


	//----- nvinfo : EIATTR_VRC_CTA_INIT_COUNT
	.align		4
        /*0054*/ 	.byte	0x02, 0x4a
	.zero		1
	.zero		1


	//----- nvinfo : EIATTR_EXIT_INSTR_OFFSETS
	.align		4
        /*0058*/ 	.byte	0x04, 0x1c
        /*005a*/ 	.short	(.L_103 - .L_102)


	//   ....[0]....
.L_102:
        /*005c*/ 	.word	0x00000070


	//   ....[1]....
        /*0060*/ 	.word	0x00000130


	//----- nvinfo : EIATTR_CBANK_PARAM_SIZE
	.align		4
.L_103:
        /*0064*/ 	.byte	0x03, 0x19
        /*0066*/ 	.short	0x001c


	//----- nvinfo : EIATTR_PARAM_CBANK
	.align		4
        /*0068*/ 	.byte	0x04, 0x0a
        /*006a*/ 	.short	(.L_105 - .L_104)
	.align		4
.L_104:
        /*006c*/ 	.word	index@(.nv.constant0._Z21element_wise_subtractPfS_S_i)
        /*0070*/ 	.short	0x0380
        /*0072*/ 	.short	0x001c


	//----- nvinfo : EIATTR_SW_WAR
	.align		4
.L_105:
        /*0074*/ 	.byte	0x04, 0x36
        /*0076*/ 	.short	(.L_107 - .L_106)
.L_106:
        /*0078*/ 	.word	0x00000008
.L_107:


//--------------------- .nv.info._Z15matrix_multiplyPfS_S_iii --------------------------
	.section	.nv.info._Z15matrix_multiplyPfS_S_iii,"",@"SHT_CUDA_INFO"
	.sectionflags	@""
	.align	4


	//----- nvinfo : EIATTR_CUDA_API_VERSION
	.align		4
        /*0000*/ 	.byte	0x04, 0x37
        /*0002*/ 	.short	(.L_109 - .L_108)
.L_108:
        /*0004*/ 	.word	0x00000082


	//----- nvinfo : EIATTR_KPARAM_INFO
	.align		4
.L_109:
        /*0008*/ 	.byte	0x04, 0x17
        /*000a*/ 	.short	(.L_111 - .L_110)
.L_110:
        /*000c*/ 	.word	0x00000000
        /*0010*/ 	.short	0x0005
        /*0012*/ 	.short	0x0020
        /*0014*/ 	.byte	0x00, 0xf0, 0x11, 0x00


	//----- nvinfo : EIATTR_KPARAM_INFO
	.align		4
.L_111:
        /*0018*/ 	.byte	0x04, 0x17
        /*001a*/ 	.short	(.L_113 - .L_112)
.L_112:
        /*001c*/ 	.word	0x00000000
        /*0020*/ 	.short	0x0004
        /*0022*/ 	.short	0x001c
        /*0024*/ 	.byte	0x00, 0xf0, 0x11, 0x00


	//----- nvinfo : EIATTR_KPARAM_INFO
	.align		4
.L_113:
        /*0028*/ 	.byte	0x04, 0x17
        /*002a*/ 	.short	(.L_115 - .L_114)
.L_114:
        /*002c*/ 	.word	0x00000000
        /*0030*/ 	.short	0x0003
        /*0032*/ 	.short	0x0018
        /*0034*/ 	.byte	0x00, 0xf0, 0x11, 0x00


	//----- nvinfo : EIATTR_KPARAM_INFO
	.align		4
.L_115:
        /*0038*/ 	.byte	0x04, 0x17
        /*003a*/ 	.short	(.L_117 - .L_116)
.L_116:
        /*003c*/ 	.word	0x00000000
        /*0040*/ 	.short	0x0002
        /*0042*/ 	.short	0x0010
        /*0044*/ 	.byte	0x00, 0xf5, 0x21, 0x00


	//----- nvinfo : EIATTR_KPARAM_INFO
	.align		4
.L_117:
        /*0048*/ 	.byte	0x04, 0x17
        /*004a*/ 	.short	(.L_119 - .L_118)
.L_118:
        /*004c*/ 	.word	0x00000000
        /*0050*/ 	.short	0x0001
        /*0052*/ 	.short	0x0008
        /*0054*/ 	.byte	0x00, 0xf5, 0x21, 0x00


	//----- nvinfo : EIATTR_KPARAM_INFO
	.align		4
.L_119:
        /*0058*/ 	.byte	0x04, 0x17
        /*005a*/ 	.short	(.L_121 - .L_120)
.L_120:
        /*005c*/ 	.word	0x00000000
        /*0060*/ 	.short	0x0000
        /*0062*/ 	.short	0x0000
        /*0064*/ 	.byte	0x00, 0xf5, 0x21, 0x00


	//----- nvinfo : EIATTR_SPARSE_MMA_MASK
	.align		4
.L_121:
        /*0068*/ 	.byte	0x03, 0x50
        /*006a*/ 	.short	0x0000


	//----- nvinfo : EIATTR_MAXREG_COUNT
	.align		4
        /*006c*/ 	.byte	0x03, 0x1b
        /*006e*/ 	.short	0x00ff


	//----- nvinfo : EIATTR_MERCURY_ISA_VERSION
	.align		4
        /*0070*/ 	.byte	0x03, 0x5f
        /*0072*/ 	.short	0x0101


	//----- nvinfo : EIATTR_VRC_CTA_INIT_COUNT
	.align		4
        /*0074*/ 	.byte	0x02, 0x4a
	.zero		1
	.zero		1


	//----- nvinfo : EIATTR_EXIT_INSTR_OFFSETS
	.align		4
        /*0078*/ 	.byte	0x04, 0x1c
        /*007a*/ 	.short	(.L_123 - .L_122)


	//   ....[0]....
.L_122:
        /*007c*/ 	.word	0x000000d0


	//   ....[1]....
        /*0080*/ 	.word	0x000008f0


	//----- nvinfo : EIATTR_CBANK_PARAM_SIZE
	.align		4
.L_123:
        /*0084*/ 	.byte	0x03, 0x19
        /*0086*/ 	.short	0x0024


	//----- nvinfo : EIATTR_PARAM_CBANK
	.align		4
        /*0088*/ 	.byte	0x04, 0x0a
        /*008a*/ 	.short	(.L_125 - .L_124)
	.align		4
.L_124:
        /*008c*/ 	.word	index@(.nv.constant0._Z15matrix_multiplyPfS_S_iii)
        /*0090*/ 	.short	0x0380
        /*0092*/ 	.short	0x0024


	//----- nvinfo : EIATTR_SW_WAR
	.align		4
.L_125:
        /*0094*/ 	.byte	0x04, 0x36
        /*0096*/ 	.short	(.L_127 - .L_126)
.L_126:
        /*0098*/ 	.word	0x00000008
.L_127:


//--------------------- .nv.info._Z15tanh_derivativePfi --------------------------
	.section	.nv.info._Z15tanh_derivativePfi,"",@"SHT_CUDA_INFO"
	.sectionflags	@""
	.align	4


	//----- nvinfo : EIATTR_CUDA_API_VERSION
	.align		4
        /*0000*/ 	.byte	0x04, 0x37
        /*0002*/ 	.short	(.L_129 - .L_128)
.L_128:
        /*0004*/ 	.word	0x00000082


	//----- nvinfo : EIATTR_KPARAM_INFO
	.align		4
.L_129:
        /*0008*/ 	.byte	0x04, 0x17
        /*000a*/ 	.short	(.L_131 - .L_130)
.L_130:
        /*000c*/ 	.word	0x00000000
        /*0010*/ 	.short	0x0001
        /*0012*/ 	.short	0x0008
        /*0014*/ 	.byte	0x00, 0xf0, 0x11, 0x00


	//----- nvinfo : EIATTR_KPARAM_INFO
	.align		4
.L_131:
        /*0018*/ 	.byte	0x04, 0x17
        /*001a*/ 	.short	(.L_133 - .L_132)
.L_132:
        /*001c*/ 	.word	0x00000000
        /*0020*/ 	.short	0x0000
        /*0022*/ 	.short	0x0000
        /*0024*/ 	.byte	0x00, 0xf5, 0x21, 0x00


	//----- nvinfo : EIATTR_SPARSE_MMA_MASK
	.align		4
.L_133:
        /*0028*/ 	.byte	0x03, 0x50
        /*002a*/ 	.short	0x0000


	//----- nvinfo : EIATTR_MAXREG_COUNT
	.align		4
        /*002c*/ 	.byte	0x03, 0x1b
        /*002e*/ 	.short	0x00ff


	//----- nvinfo : EIATTR_MERCURY_ISA_VERSION
	.align		4
        /*0030*/ 	.byte	0x03, 0x5f
        /*0032*/ 	.short	0x0101


	//----- nvinfo : EIATTR_VRC_CTA_INIT_COUNT
	.align		4
        /*0034*/ 	.byte	0x02, 0x4a
	.zero		1
	.zero		1


	//----- nvinfo : EIATTR_EXIT_INSTR_OFFSETS
	.align		4
        /*0038*/ 	.byte	0x04, 0x1c
        /*003a*/ 	.short	(.L_135 - .L_134)


	//   ....[0]....
.L_134:
        /*003c*/ 	.word	0x00000070


	//   ....[1]....
        /*0040*/ 	.word	0x000001f0


	//----- nvinfo : EIATTR_CBANK_PARAM_SIZE
	.align		4
.L_135:
        /*0044*/ 	.byte	0x03, 0x19
        /*0046*/ 	.short	0x000c


	//----- nvinfo : EIATTR_PARAM_CBANK
	.align		4
        /*0048*/ 	.byte	0x04, 0x0a
        /*004a*/ 	.short	(.L_137 - .L_136)
	.align		4
.L_136:
        /*004c*/ 	.word	index@(.nv.constant0._Z15tanh_derivativePfi)
        /*0050*/ 	.short	0x0380
        /*0052*/ 	.short	0x000c


	//----- nvinfo : EIATTR_SW_WAR
	.align		4
.L_137:
        /*0054*/ 	.byte	0x04, 0x36
        /*0056*/ 	.short	(.L_139 - .L_138)
.L_138:
        /*0058*/ 	.word	0x00000008
.L_139:


//--------------------- .nv.info._Z15tanh_activationPfi --------------------------
	.section	.nv.info._Z15tanh_activationPfi,"",@"SHT_CUDA_INFO"
	.sectionflags	@""
	.align	4


	//----- nvinfo : EIATTR_CUDA_API_VERSION
	.align		4
        /*0000*/ 	.byte	0x04, 0x37
        /*0002*/ 	.short	(.L_141 - .L_140)
.L_140:
        /*0004*/ 	.word	0x00000082


	//----- nvinfo : EIATTR_KPARAM_INFO
	.align		4
.L_141:
        /*0008*/ 	.byte	0x04, 0x17
        /*000a*/ 	.short	(.L_143 - .L_142)
.L_142:
        /*000c*/ 	.word	0x00000000
        /*0010*/ 	.short	0x0001
        /*0012*/ 	.short	0x0008
        /*0014*/ 	.byte	0x00, 0xf0, 0x11, 0x00


	//----- nvinfo : EIATTR_KPARAM_INFO
	.align		4
.L_143:
        /*0018*/ 	.byte	0x04, 0x17
        /*001a*/ 	.short	(.L_145 - .L_144)
.L_144:
        /*001c*/ 	.word	0x00000000
        /*0020*/ 	.short	0x0000
        /*0022*/ 	.short	0x0000
        /*0024*/ 	.byte	0x00, 0xf5, 0x21, 0x00


	//----- nvinfo : EIATTR_SPARSE_MMA_MASK
	.align		4
.L_145:
        /*0028*/ 	.byte	0x03, 0x50
        /*002a*/ 	.short	0x0000


	//----- nvinfo : EIATTR_MAXREG_COUNT
	.align		4
        /*002c*/ 	.byte	0x03, 0x1b
        /*002e*/ 	.short	0x00ff


	//----- nvinfo : EIATTR_MERCURY_ISA_VERSION
	.align		4
        /*0030*/ 	.byte	0x03, 0x5f
        /*0032*/ 	.short	0x0101


	//----- nvinfo : EIATTR_VRC_CTA_INIT_COUNT
	.align		4
        /*0034*/ 	.byte	0x02, 0x4a
	.zero		1
	.zero		1


	//----- nvinfo : EIATTR_EXIT_INSTR_OFFSETS
	.align		4
        /*0038*/ 	.byte	0x04, 0x1c
        /*003a*/ 	.short	(.L_147 - .L_146)


	//   ....[0]....
.L_146:
        /*003c*/ 	.word	0x00000070


	//   ....[1]....
        /*0040*/ 	.word	0x000001e0


	//----- nvinfo : EIATTR_CBANK_PARAM_SIZE
	.align		4
.L_147:
        /*0044*/ 	.byte	0x03, 0x19
        /*0046*/ 	.short	0x000c


	//----- nvinfo : EIATTR_PARAM_CBANK
	.align		4
        /*0048*/ 	.byte	0x04, 0x0a
        /*004a*/ 	.short	(.L_149 - .L_148)
	.align		4
.L_148:
        /*004c*/ 	.word	index@(.nv.constant0._Z15tanh_activationPfi)
        /*0050*/ 	.short	0x0380
        /*0052*/ 	.short	0x000c


	//----- nvinfo : EIATTR_SW_WAR
	.align		4
.L_149:
        /*0054*/ 	.byte	0x04, 0x36
        /*0056*/ 	.short	(.L_151 - .L_150)
.L_150:
        /*0058*/ 	.word	0x00000008
.L_151:


//--------------------- .nv.info._Z14calculate_lossPfS_S_i --------------------------
	.section	.nv.info._Z14calculate_lossPfS_S_i,"",@"SHT_CUDA_INFO"
	.sectionflags	@""
	.align	4


	//----- nvinfo : EIATTR_CUDA_API_VERSION
	.align		4
        /*0000*/ 	.byte	0x04, 0x37
        /*0002*/ 	.short	(.L_153 - .L_152)
.L_152:
        /*0004*/ 	.word	0x00000082


	//----- nvinfo : EIATTR_KPARAM_INFO
	.align		4
.L_153:
        /*0008*/ 	.byte	0x04, 0x17
        /*000a*/ 	.short	(.L_155 - .L_154)
.L_154:
        /*000c*/ 	.word	0x00000000
        /*0010*/ 	.short	0x0003
        /*0012*/ 	.short	0x0018
        /*0014*/ 	.byte	0x00, 0xf0, 0x11, 0x00


	//----- nvinfo : EIATTR_KPARAM_INFO
	.align		4
.L_155:
        /*0018*/ 	.byte	0x04, 0x17
        /*001a*/ 	.short	(.L_157 - .L_156)
.L_156:
        /*001c*/ 	.word	0x00000000
        /*0020*/ 	.short	0x0002
        /*0022*/ 	.short	0x0010
        /*0024*/ 	.byte	0x00, 0xf5, 0x21, 0x00


	//----- nvinfo : EIATTR_KPARAM_INFO
	.align		4
.L_157:
        /*0028*/ 	.byte	0x04, 0x17
        /*002a*/ 	.short	(.L_159 - .L_158)
.L_158:
        /*002c*/ 	.word	0x00000000
        /*0030*/ 	.short	0x0001
        /*0032*/ 	.short	0x0008
        /*0034*/ 	.byte	0x00, 0xf5, 0x21, 0x00


	//----- nvinfo : EIATTR_KPARAM_INFO
	.align		4
.L_159:
        /*0038*/ 	.byte	0x04, 0x17
        /*003a*/ 	.short	(.L_161 - .L_160)
.L_160:
        /*003c*/ 	.word	0x00000000
        /*0040*/ 	.short	0x0000
        /*0042*/ 	.short	0x0000
        /*0044*/ 	.byte	0x00, 0xf5, 0x21, 0x00


	//----- nvinfo : EIATTR_SPARSE_MMA_MASK
	.align		4
.L_161:
        /*0048*/ 	.byte	0x03, 0x50
        /*004a*/ 	.short	0x0000


	//----- nvinfo : EIATTR_MAXREG_COUNT
	.align		4
        /*004c*/ 	.byte	0x03, 0x1b
        /*004e*/ 	.short	0x00ff


	//----- nvinfo : EIATTR_MERCURY_ISA_VERSION
	.align		4
        /*0050*/ 	.byte	0x03, 0x5f
        /*0052*/ 	.short	0x0101


	//----- nvinfo : EIATTR_VRC_CTA_INIT_COUNT
	.align		4
        /*0054*/ 	.byte	0x02, 0x4a
	.zero		1
	.zero		1


	//----- nvinfo : EIATTR_EXIT_INSTR_OFFSETS
	.align		4
        /*0058*/ 	.byte	0x04, 0x1c
        /*005a*/ 	.short	(.L_163 - .L_162)


	//   ....[0]....
.L_162:
        /*005c*/ 	.word	0x00000070


	//   ....[1]....
        /*0060*/ 	.word	0x00000150


	//----- nvinfo : EIATTR_CBANK_PARAM_SIZE
	.align		4
.L_163:
        /*0064*/ 	.byte	0x03, 0x19
        /*0066*/ 	.short	0x001c


	//----- nvinfo : EIATTR_PARAM_CBANK
	.align		4
        /*0068*/ 	.byte	0x04, 0x0a
        /*006a*/ 	.short	(.L_165 - .L_164)
	.align		4
.L_164:
        /*006c*/ 	.word	index@(.nv.constant0._Z14calculate_lossPfS_S_i)
        /*0070*/ 	.short	0x0380
        /*0072*/ 	.short	0x001c


	//----- nvinfo : EIATTR_SW_WAR
	.align		4
.L_165:
        /*0074*/ 	.byte	0x04, 0x36
        /*0076*/ 	.short	(.L_167 - .L_166)
.L_166:
        /*0078*/ 	.word	0x00000008
.L_167:


//--------------------- .nv.callgraph             --------------------------
	.section	.nv.callgraph,"",@"SHT_CUDA_CALLGRAPH"
	.align	4
	.sectionentsize	8
	.align		4
        /*0000*/ 	.word	0x00000000
	.align		4
        /*0004*/ 	.word	0xffffffff
	.align		4
        /*0008*/ 	.word	0x00000000
	.align		4
        /*000c*/ 	.word	0xfffffffe
	.align		4
        /*0010*/ 	.word	0x00000000
	.align		4
        /*0014*/ 	.word	0xfffffffd
	.align		4
        /*0018*/ 	.word	0x00000000
	.align		4
        /*001c*/ 	.word	0xfffffffc


//--------------------- .text._Z21update_weights_biasesPfS_S_S_S_S_S_S_fiii --------------------------
	.section	.text._Z21update_weights_biasesPfS_S_S_S_S_S_S_fiii,"ax",@progbits
	.align	128
        .global         _Z21update_weights_biasesPfS_S_S_S_S_S_S_fiii
        .type           _Z21update_weights_biasesPfS_S_S_S_S_S_S_fiii,@function
        .size           _Z21update_weights_biasesPfS_S_S_S_S_S_S_fiii,(.L_x_13 - _Z21update_weights_biasesPfS_S_S_S_S_S_S_fiii)
        .other          _Z21update_weights_biasesPfS_S_S_S_S_S_S_fiii,@"STO_CUDA_ENTRY STV_DEFAULT"
_Z21update_weights_biasesPfS_S_S_S_S_S_S_fiii:
.text._Z21update_weights_biasesPfS_S_S_S_S_S_S_fiii:
[----:B------:R-:W-:Y:S01]  /*0000*/  LDC R1, c[0x0][0x37c] ;  /* 0x0000df00ff017b82 */ /* 0x000fe20000000800 */
[----:B------:R-:W0:Y:S07]  /*0010*/  S2R R3, SR_TID.X ;  /* 0x0000000000037919 */ /* 0x000e2e0000002100 */
[----:B------:R-:W0:Y:S01]  /*0020*/  S2UR UR6, SR_CTAID.X ;  /* 0x00000000000679c3 */ /* 0x000e220000002500 */
[----:B------:R-:W1:Y:S01]  /*0030*/  LDCU UR5, c[0x0][0x3c8] ;  /* 0x00007900ff0577ac */ /* 0x000e620008000800 */
[----:B------:R-:W1:Y:S06]  /*0040*/  LDCU UR4, c[0x0][0x3c4] ;  /* 0x00007880ff0477ac */ /* 0x000e6c0008000800 */
[----:B------:R-:W0:Y:S01]  /*0050*/  LDC R0, c[0x0][0x360] ;  /* 0x0000d800ff007b82 */ /* 0x000e220000000800 */
[----:B------:R-:W2:Y:S01]  /*0060*/  LDCU UR8, c[0x0][0x3cc] ;  /* 0x00007980ff0877ac */ /* 0x000ea20008000800 */
[----:B-1----:R-:W-:Y:S01]  /*0070*/  UIMAD UR4, UR5, UR4, URZ ;  /* 0x00000004050472a4 */ /* 0x002fe2000f8e02ff */
[----:B0-----:R-:W-:Y:S01]  /*0080*/  IMAD R0, R0, UR6, R3 ;  /* 0x0000000600007c24 */ /* 0x001fe2000f8e0203 */
[----:B------:R-:W0:Y:S04]  /*0090*/  LDCU.64 UR6, c[0x0][0x358] ;  /* 0x00006b00ff0677ac */ /* 0x000e280008000a00 */
[----:B------:R-:W-:-:S13]  /*00a0*/  ISETP.GE.AND P1, PT, R0, UR4, PT ;  /* 0x0000000400007c0c */ /* 0x000fda000bf26270 */
[----:B------:R-:W1:Y:S08]  /*00b0*/  @!P1 LDC.64 R2, c[0x0][0x3a0] ;  /* 0x0000e800ff029b82 */ /* 0x000e700000000a00 */
[----:B------:R-:W3:Y:S01]  /*00c0*/  @!P1 LDC.64 R4, c[0x0][0x380] ;  /* 0x0000e000ff049b82 */ /* 0x000ee20000000a00 */
[----:B------:R-:W-:-:S07]  /*00d0*/  ISETP.GE.AND P0, PT, R0, UR5, PT ;  /* 0x0000000500007c0c */ /* 0x000fce000bf06270 */
[----:B------:R-:W4:Y:S01]  /*00e0*/  @!P1 LDC R10, c[0x0][0x3c0] ;  /* 0x0000f000ff0a9b82 */ /* 0x000f220000000800 */
[----:B-1----:R-:W-:-:S07]  /*00f0*/  @!P1 IMAD.WIDE R2, R0, 0x4, R2 ;  /* 0x0000000400029825 */ /* 0x002fce00078e0202 */
[----:B------:R-:W1:Y:S01]  /*0100*/  @!P0 LDC.64 R6, c[0x0][0x3a8] ;  /* 0x0000ea00ff068b82 */ /* 0x000e620000000a00 */
[----:B0-----:R-:W4:Y:S01]  /*0110*/  @!P1 LDG.E R2, desc[UR6][R2.64] ;  /* 0x0000000602029981 */ /* 0x001f22000c1e1900 */
[----:B---3--:R-:W-:-:S06]  /*0120*/  @!P1 IMAD.WIDE R4, R0, 0x4, R4 ;  /* 0x0000000400049825 */ /* 0x008fcc00078e0204 */
[----:B------:R-:W0:Y:S01]  /*0130*/  @!P0 LDC.64 R8, c[0x0][0x388] ;  /* 0x0000e200ff088b82 */ /* 0x000e220000000a00 */
[----:B------:R-:W4:Y:S01]  /*0140*/  @!P1 LDG.E R11, desc[UR6][R4.64] ;  /* 0x00000006040b9981 */ /* 0x000f22000c1e1900 */
[----:B-1----:R-:W-:-:S04]  /*0150*/  @!P0 IMAD.WIDE R6, R0, 0x4, R6 ;  /* 0x0000000400068825 */ /* 0x002fc800078e0206 */
[----:B0-----:R-:W-:-:S04]  /*0160*/  @!P0 IMAD.WIDE R8, R0, 0x4, R8 ;  /* 0x0000000400088825 */ /* 0x001fc800078e0208 */
[----:B----4-:R-:W-:Y:S02]  /*0170*/  @!P1 FFMA R11, -R2, R10, R11 ;  /* 0x0000000a020b9223 */ /* 0x010fe4000000010b */
[----:B------:R-:W0:Y:S03]  /*0180*/  @!P0 LDC R2, c[0x0][0x3c0] ;  /* 0x0000f000ff028b82 */ /* 0x000e260000000800 */
[----:B------:R1:W-:Y:S04]  /*0190*/  @!P1 STG.E desc[UR6][R4.64], R11 ;  /* 0x0000000b04009986 */ /* 0x0003e8000c101906 */
[----:B------:R-:W0:Y:S04]  /*01a0*/  @!P0 LDG.E R6, desc[UR6][R6.64] ;  /* 0x0000000606068981 */ /* 0x000e28000c1e1900 */
[----:B------:R-:W0:Y:S01]  /*01b0*/  @!P0 LDG.E R3, desc[UR6][R8.64] ;  /* 0x0000000608038981 */ /* 0x000e22000c1e1900 */
[----:B--2---:R-:W-:-:S06]  /*01c0*/  UIMAD UR4, UR5, UR8, URZ ;  /* 0x00000008050472a4 */ /* 0x004fcc000f8e02ff */
[C---:B------:R-:W-:Y:S01]  /*01d0*/  ISETP.GE.AND P1, PT, R0.reuse, UR4, PT ;  /* 0x0000000400007c0c */ /* 0x040fe2000bf26270 */
[----:B------:R-:W-:Y:S01]  /*01e0*/  BSSY.RECONVERGENT B0, `(.L_x_0) ;  /* 0x000000e000007945 */ /* 0x000fe20003800200 */
[----:B------:R-:W-:Y:S01]  /*01f0*/  ISETP.GE.AND P2, PT, R0, UR8, PT ;  /* 0x0000000800007c0c */ /* 0x000fe2000bf46270 */
[----:B0-----:R-:W-:-:S05]  /*0200*/  @!P0 FFMA R3, -R6, R2, R3 ;  /* 0x0000000206038223 */ /* 0x001fca0000000103 */
[----:B------:R1:W-:Y:S05]  /*0210*/  @!P0 STG.E desc[UR6][R8.64], R3 ;  /* 0x0000000308008986 */ /* 0x0003ea000c101906 */
[----:B------:R-:W-:Y:S05]  /*0220*/  @P1 BRA `(.L_x_1) ;  /* 0x0000000000241947 */ /* 0x000fea0003800000 */
[----:B-1----:R-:W0:Y:S01]  /*0230*/  LDC.64 R2, c[0x0][0x3b0] ;  /* 0x0000ec00ff027b82 */ /* 0x002e220000000a00 */
[----:B------:R-:W1:Y:S07]  /*0240*/  LDCU UR4, c[0x0][0x3c0] ;  /* 0x00007800ff0477ac */ /* 0x000e6e0008000800 */
[----:B------:R-:W2:Y:S01]  /*0250*/  LDC.64 R4, c[0x0][0x390] ;  /* 0x0000e400ff047b82 */ /* 0x000ea20000000a00 */
[----:B0-----:R-:W-:-:S06]  /*0260*/  IMAD.WIDE R2, R0, 0x4, R2 ;  /* 0x0000000400027825 */ /* 0x001fcc00078e0202 */
[----:B------:R-:W1:Y:S01]  /*0270*/  LDG.E R2, desc[UR6][R2.64] ;  /* 0x0000000602027981 */ /* 0x000e62000c1e1900 */
[----:B--2---:R-:W-:-:S05]  /*0280*/  IMAD.WIDE R4, R0, 0x4, R4 ;  /* 0x0000000400047825 */ /* 0x004fca00078e0204 */
[----:B------:R-:W1:Y:S02]  /*0290*/  LDG.E R7, desc[UR6][R4.64] ;  /* 0x0000000604077981 */ /* 0x000e64000c1e1900 */
[----:B-1----:R-:W-:-:S05]  /*02a0*/  FFMA R7, -R2, UR4, R7 ;  /* 0x0000000402077c23 */ /* 0x002fca0008000107 */
[----:B------:R0:W-:Y:S02]  /*02b0*/  STG.E desc[UR6][R4.64], R7 ;  /* 0x0000000704007986 */ /* 0x0001e4000c101906 */
.L_x_1:
[----:B------:R-:W-:Y:S05]  /*02c0*/  BSYNC.RECONVERGENT B0 ;  /* 0x0000000000007941 */ /* 0x000fea0003800200 */
.L_x_0:
[----:B------:R-:W-:Y:S05]  /*02d0*/  @P2 EXIT ;  /* 0x000000000000294d */ /* 0x000fea0003800000 */
[----:B-1----:R-:W1:Y:S01]  /*02e0*/  LDC.64 R2, c[0x0][0x3b8] ;  /* 0x0000ee00ff027b82 */ /* 0x002e620000000a00 */
[----:B------:R-:W2:Y:S07]  /*02f0*/  LDCU UR4, c[0x0][0x3c0] ;  /* 0x00007800ff0477ac */ /* 0x000eae0008000800 */
[----:B0-----:R-:W0:Y:S01]  /*0300*/  LDC.64 R4, c[0x0][0x398] ;  /* 0x0000e600ff047b82 */ /* 0x001e220000000a00 */
[----:B-1----:R-:W-:-:S06]  /*0310*/  IMAD.WIDE R2, R0, 0x4, R2 ;  /* 0x0000000400027825 */ /* 0x002fcc00078e0202 */
[----:B------:R-:W2:Y:S01]  /*0320*/  LDG.E R2, desc[UR6][R2.64] ;  /* 0x0000000602027981 */ /* 0x000ea2000c1e1900 */
[----:B0-----:R-:W-:-:S05]  /*0330*/  IMAD.WIDE R4, R0, 0x4, R4 ;  /* 0x0000000400047825 */ /* 0x001fca00078e0204 */
[----:B------:R-:W2:Y:S02]  /*0340*/  LDG.E R7, desc[UR6][R4.64] ;  /* 0x0000000604077981 */ /* 0x000ea4000c1e1900 */
[----:B--2---:R-:W-:-:S05]  /*0350*/  FFMA R7, -R2, UR4, R7 ;  /* 0x0000000402077c23 */ /* 0x004fca0008000107 */
[----:B------:R-:W-:Y:S01]  /*0360*/  STG.E desc[UR6][R4.64], R7 ;  /* 0x0000000704007986 */ /* 0x000fe2000c101906 */
[----:B------:R-:W-:Y:S05]  /*0370*/  EXIT ;  /* 0x000000000000794d */ /* 0x000fea0003800000 */
.L_x_2:
[----:B------:R-:W-:-:S00]  /*0380*/  BRA `(.L_x_2) ;  /* 0xfffffffc00fc7947 */ /* 0x000fc0000383ffff */
[----:B------:R-:W-:-:S00]  /*0390*/  NOP ;  /* 0x0000000000007918 */ /* 0x000fc00000000000 */
        /* <DEDUP_REMOVED lines=14> */
.L_x_13:


//--------------------- .text._Z21element_wise_multiplyPfS_S_i --------------------------
	.section	.text._Z21element_wise_multiplyPfS_S_i,"ax",@progbits
	.align	128
        .global         _Z21element_wise_multiplyPfS_S_i
        .type           _Z21element_wise_multiplyPfS_S_i,@function
        .size           _Z21element_wise_multiplyPfS_S_i,(.L_x_14 - _Z21element_wise_multiplyPfS_S_i)
        .other          _Z21element_wise_multiplyPfS_S_i,@"STO_CUDA_ENTRY STV_DEFAULT"
_Z21element_wise_multiplyPfS_S_i:
.text._Z21element_wise_multiplyPfS_S_i:
[----:B------:R-:W-:Y:S01]  /*0000*/  LDC R1, c[0x0][0x37c] ;  /* 0x0000df00ff017b82 */ /* 0x000fe20000000800 */
[----:B------:R-:W0:Y:S07]  /*0010*/  S2R R0, SR_TID.X ;  /* 0x0000000000007919 */ /* 0x000e2e0000002100 */
[----:B------:R-:W0:Y:S01]  /*0020*/  S2UR UR4, SR_CTAID.X ;  /* 0x00000000000479c3 */ /* 0x000e220000002500 */
[----:B------:R-:W1:Y:S07]  /*0030*/  LDCU UR5, c[0x0][0x398] ;  /* 0x00007300ff0577ac */ /* 0x000e6e0008000800 */
[----:B------:R-:W0:Y:S02]  /*0040*/  LDC R9, c[0x0][0x360] ;  /* 0x0000d800ff097b82 */ /* 0x000e240000000800 */
[----:B0-----:R-:W-:-:S05]  /*0050*/  IMAD R9, R9, UR4, R0 ;  /* 0x0000000409097c24 */ /* 0x001fca000f8e0200 */
[----:B-1----:R-:W-:-:S13]  /*0060*/  ISETP.GE.AND P0, PT, R9, UR5, PT ;  /* 0x0000000509007c0c */ /* 0x002fda000bf06270 */
[----:B------:R-:W-:Y:S05]  /*0070*/  @P0 EXIT ;  /* 0x000000000000094d */ /* 0x000fea0003800000 */
[----:B------:R-:W0:Y:S01]  /*0080*/  LDC.64 R2, c[0x0][0x380] ;  /* 0x0000e000ff027b82 */ /* 0x000e220000000a00 */
[----:B------:R-:W1:Y:S07]  /*0090*/  LDCU.64 UR4, c[0x0][0x358] ;  /* 0x00006b00ff0477ac */ /* 0x000e6e0008000a00 */
[----:B------:R-:W2:Y:S08]  /*00a0*/  LDC.64 R4, c[0x0][0x388] ;  /* 0x0000e200ff047b82 */ /* 0x000eb00000000a00 */
[----:B------:R-:W3:Y:S01]  /*00b0*/  LDC.64 R6, c[0x0][0x390] ;  /* 0x0000e400ff067b82 */ /* 0x000ee20000000a00 */
[----:B0-----:R-:W-:-:S06]  /*00c0*/  IMAD.WIDE R2, R9, 0x4, R2 ;  /* 0x0000000409027825 */ /* 0x001fcc00078e0202 */
[----:B-1----:R-:W4:Y:S01]  /*00d0*/  LDG.E R2, desc[UR4][R2.64] ;  /* 0x0000000402027981 */ /* 0x002f22000c1e1900 */
[----:B--2---:R-:W-:-:S06]  /*00e0*/  IMAD.WIDE R4, R9, 0x4, R4 ;  /* 0x0000000409047825 */ /* 0x004fcc00078e0204 */
[----:B------:R-:W4:Y:S01]  /*00f0*/  LDG.E R5, desc[UR4][R4.64] ;  /* 0x0000000404057981 */ /* 0x000f22000c1e1900 */
[----:B---3--:R-:W-:-:S04]  /*0100*/  IMAD.WIDE R6, R9, 0x4, R6 ;  /* 0x0000000409067825 */ /* 0x008fc800078e0206 */
[----:B----4-:R-:W-:-:S05]  /*0110*/  FMUL R9, R2, R5 ;  /* 0x0000000502097220 */ /* 0x010fca0000400000 */
[----:B------:R-:W-:Y:S01]  /*0120*/  STG.E desc[UR4][R6.64], R9 ;  /* 0x0000000906007986 */ /* 0x000fe2000c101904 */
[----:B------:R-:W-:Y:S05]  /*0130*/  EXIT ;  /* 0x000000000000794d */ /* 0x000fea0003800000 */
.L_x_3:
        /* <DEDUP_REMOVED lines=12> */
.L_x_14:


//--------------------- .text._Z21element_wise_subtractPfS_S_i --------------------------
	.section	.text._Z21element_wise_subtractPfS_S_i,"ax",@progbits
	.align	128
        .global         _Z21element_wise_subtractPfS_S_i
        .type           _Z21element_wise_subtractPfS_S_i,@function
        .size           _Z21element_wise_subtractPfS_S_i,(.L_x_15 - _Z21element_wise_subtractPfS_S_i)
        .other          _Z21element_wise_subtractPfS_S_i,@"STO_CUDA_ENTRY STV_DEFAULT"
_Z21element_wise_subtractPfS_S_i:
.text._Z21element_wise_subtractPfS_S_i:
        /* <DEDUP_REMOVED lines=17> */
[----:B----4-:R-:W-:-:S05]  /*0110*/  FADD R9, R2, -R5 ;  /* 0x8000000502097221 */ /* 0x010fca0000000000 */
[----:B------:R-:W-:Y:S01]  /*0120*/  STG.E desc[UR4][R6.64], R9 ;  /* 0x0000000906007986 */ /* 0x000fe2000c101904 */
[----:B------:R-:W-:Y:S05]  /*0130*/  EXIT ;  /* 0x000000000000794d */ /* 0x000fea0003800000 */
.L_x_4:
        /* <DEDUP_REMOVED lines=12> */
.L_x_15:


//--------------------- .text._Z15matrix_multiplyPfS_S_iii --------------------------
	.section	.text._Z15matrix_multiplyPfS_S_iii,"ax",@progbits
	.align	128
        .global         _Z15matrix_multiplyPfS_S_iii
        .type           _Z15matrix_multiplyPfS_S_iii,@function
        .size           _Z15matrix_multiplyPfS_S_iii,(.L_x_16 - _Z15matrix_multiplyPfS_S_iii)
        .other          _Z15matrix_multiplyPfS_S_iii,@"STO_CUDA_ENTRY STV_DEFAULT"
_Z15matrix_multiplyPfS_S_iii:
.text._Z15matrix_multiplyPfS_S_iii:
[----:B------:R-:W-:Y:S01]  /*0000*/  LDC R1, c[0x0][0x37c] ;  /* 0x0000df00ff017b82 */ /* 0x000fe20000000800 */
[----:B------:R-:W0:Y:S07]  /*0010*/  S2R R5, SR_TID.X ;  /* 0x0000000000057919 */ /* 0x000e2e0000002100 */
[----:B------:R-:W1:Y:S01]  /*0020*/  LDC R16, c[0x0][0x364] ;  /* 0x0000d900ff107b82 */ /* 0x000e620000000800 */
[----:B------:R-:W2:Y:S01]  /*0030*/  LDCU UR6, c[0x0][0x398] ;  /* 0x00007300ff0677ac */ /* 0x000ea20008000800 */
[----:B------:R-:W1:Y:S06]  /*0040*/  S2R R3, SR_TID.Y ;  /* 0x0000000000037919 */ /* 0x000e6c0000002200 */
[----:B------:R-:W0:Y:S08]  /*0050*/  S2UR UR5, SR_CTAID.X ;  /* 0x00000000000579c3 */ /* 0x000e300000002500 */
[----:B------:R-:W0:Y:S08]  /*0060*/  LDC R0, c[0x0][0x360] ;  /* 0x0000d800ff007b82 */ /* 0x000e300000000800 */
[----:B------:R-:W1:Y:S08]  /*0070*/  S2UR UR4, SR_CTAID.Y ;  /* 0x00000000000479c3 */ /* 0x000e700000002600 */
[----:B------:R-:W3:Y:S01]  /*0080*/  LDC R17, c[0x0][0x3a0] ;  /* 0x0000e800ff117b82 */ /* 0x000ee20000000800 */
[----:B0-----:R-:W-:-:S02]  /*0090*/  IMAD R0, R0, UR5, R5 ;  /* 0x0000000500007c24 */ /* 0x001fc4000f8e0205 */
[----:B-1----:R-:W-:-:S03]  /*00a0*/  IMAD R16, R16, UR4, R3 ;  /* 0x0000000410107c24 */ /* 0x002fc6000f8e0203 */
[----:B---3--:R-:W-:-:S04]  /*00b0*/  ISETP.GE.AND P0, PT, R0, R17, PT ;  /* 0x000000110000720c */ /* 0x008fc80003f06270 */
[----:B--2---:R-:W-:-:S13]  /*00c0*/  ISETP.GE.OR P0, PT, R16, UR6, P0 ;  /* 0x0000000610007c0c */ /* 0x004fda0008706670 */
[----:B------:R-:W-:Y:S05]  /*00d0*/  @P0 EXIT ;  /* 0x000000000000094d */ /* 0x000fea0003800000 */
[----:B------:R-:W0:Y:S01]  /*00e0*/  LDC R19, c[0x0][0x39c] ;  /* 0x0000e700ff137b82 */ /* 0x000e220000000800 */
[----:B------:R-:W1:Y:S01]  /*00f0*/  LDCU.64 UR4, c[0x0][0x358] ;  /* 0x00006b00ff0477ac */ /* 0x000e620008000a00 */
[----:B------:R-:W-:Y:S01]  /*0100*/  HFMA2 R24, -RZ, RZ, 0, 0 ;  /* 0x00000000ff187431 */ /* 0x000fe200000001ff */
[----:B0-----:R-:W-:-:S13]  /*0110*/  ISETP.GE.AND P0, PT, R19, 0x1, PT ;  /* 0x000000011300780c */ /* 0x001fda0003f06270 */
[----:B-1----:R-:W-:Y:S05]  /*0120*/  @!P0 BRA `(.L_x_5) ;  /* 0x0000000400e08947 */ /* 0x002fea0003800000 */
[C---:B------:R-:W-:Y:S01]  /*0130*/  ISETP.GE.U32.AND P1, PT, R19.reuse, 0x8, PT ;  /* 0x000000081300780c */ /* 0x040fe20003f26070 */
[----:B------:R-:W-:Y:S01]  /*0140*/  IMAD R20, R16, R19, RZ ;  /* 0x0000001310147224 */ /* 0x000fe200078e02ff */
[----:B------:R-:W-:Y:S02]  /*0150*/  LOP3.LUT R27, R19, 0x7, RZ, 0xc0, !PT ;  /* 0x00000007131b7812 */ /* 0x000fe400078ec0ff */
[----:B------:R-:W-:Y:S02]  /*0160*/  MOV R24, RZ ;  /* 0x000000ff00187202 */ /* 0x000fe40000000f00 */
[----:B------:R-:W-:Y:S02]  /*0170*/  ISETP.NE.AND P0, PT, R27, RZ, PT ;  /* 0x000000ff1b00720c */ /* 0x000fe40003f05270 */
[----:B------:R-:W-:-:S05]  /*0180*/  MOV R21, RZ ;  /* 0x000000ff00157202 */ /* 0x000fca0000000f00 */
[----:B------:R-:W-:Y:S06]  /*0190*/  @!P1 BRA `(.L_x_6) ;  /* 0x0000000000c49947 */ /* 0x000fec0003800000 */
[----:B------:R-:W0:Y:S01]  /*01a0*/  LDC.64 R2, c[0x0][0x380] ;  /* 0x0000e000ff027b82 */ /* 0x000e220000000a00 */
[----:B------:R-:W-:Y:S02]  /*01b0*/  LOP3.LUT R21, R19, 0x7ffffff8, RZ, 0xc0, !PT ;  /* 0x7ffffff813157812 */ /* 0x000fe400078ec0ff */
[----:B------:R-:W-:Y:S02]  /*01c0*/  MOV R24, RZ ;  /* 0x000000ff00187202 */ /* 0x000fe40000000f00 */
[----:B------:R-:W-:Y:S02]  /*01d0*/  MOV R18, R0 ;  /* 0x0000000000127202 */ /* 0x000fe40000000f00 */
[----:B------:R-:W-:Y:S01]  /*01e0*/  IADD3 R22, PT, PT, -R21, RZ, RZ ;  /* 0x000000ff15167210 */ /* 0x000fe20007ffe1ff */
[----:B0-----:R-:W-:-:S03]  /*01f0*/  IMAD.WIDE.U32 R2, R20, 0x4, R2 ;  /* 0x0000000414027825 */ /* 0x001fc600078e0002 */
[----:B------:R-:W-:-:S04]  /*0200*/  IADD3 R4, P1, PT, R2, 0x10, RZ ;  /* 0x0000001002047810 */ /* 0x000fc80007f3e0ff */
[----:B------:R-:W-:-:S09]  /*0210*/  IADD3.X R5, PT, PT, RZ, R3, RZ, P1, !PT ;  /* 0x00000003ff057210 */ /* 0x000fd20000ffe4ff */
.L_x_7:
[----:B------:R-:W0:Y:S01]  /*0220*/  LDC.64 R14, c[0x0][0x388] ;  /* 0x0000e200ff0e7b82 */ /* 0x000e220000000a00 */
[----:B------:R-:W-:Y:S02]  /*0230*/  MOV R2, R4 ;  /* 0x0000000400027202 */ /* 0x000fe40000000f00 */
[----:B------:R-:W-:-:S05]  /*0240*/  MOV R3, R5 ;  /* 0x0000000500037202 */ /* 0x000fca0000000f00 */
[----:B------:R-:W2:Y:S04]  /*0250*/  LDG.E R25, desc[UR4][R2.64+-0x10] ;  /* 0xfffff00402197981 */ /* 0x000ea8000c1e1900 */
[----:B------:R-:W3:Y:S04]  /*0260*/  LDG.E R23, desc[UR4][R2.64+-0xc] ;  /* 0xfffff40402177981 */ /* 0x000ee8000c1e1900 */
[----:B------:R-:W4:Y:S04]  /*0270*/  LDG.E R29, desc[UR4][R2.64+-0x8] ;  /* 0xfffff804021d7981 */ /* 0x000f28000c1e1900 */
[----:B------:R-:W5:Y:S01]  /*0280*/  LDG.E R28, desc[UR4][R2.64+-0x4] ;  /* 0xfffffc04021c7981 */ /* 0x000f62000c1e1900 */
[----:B0-----:R-:W-:-:S05]  /*0290*/  IMAD.WIDE R14, R18, 0x4, R14 ;  /* 0x00000004120e7825 */ /* 0x001fca00078e020e */
[----:B------:R0:W2:Y:S01]  /*02a0*/  LDG.E R26, desc[UR4][R14.64] ;  /* 0x000000040e1a7981 */ /* 0x0000a2000c1e1900 */
[----:B------:R-:W-:-:S04]  /*02b0*/  IMAD.WIDE R12, R17, 0x4, R14 ;  /* 0x00000004110c7825 */ /* 0x000fc800078e020e */
[C---:B------:R-:W-:Y:S02]  /*02c0*/  IMAD.WIDE R4, R17.reuse, 0x4, R12 ;  /* 0x0000000411047825 */ /* 0x040fe400078e020c */
[----:B------:R-:W3:Y:S02]  /*02d0*/  LDG.E R12, desc[UR4][R12.64] ;  /* 0x000000040c0c7981 */ /* 0x000ee4000c1e1900 */
[C---:B------:R-:W-:Y:S02]  /*02e0*/  IMAD.WIDE R8, R17.reuse, 0x4, R4 ;  /* 0x0000000411087825 */ /* 0x040fe400078e0204 */
[----:B------:R-:W4:Y:S02]  /*02f0*/  LDG.E R4, desc[UR4][R4.64] ;  /* 0x0000000404047981 */ /* 0x000f24000c1e1900 */
[C---:B------:R-:W-:Y:S02]  /*0300*/  IMAD.WIDE R6, R17.reuse, 0x4, R8 ;  /* 0x0000000411067825 */ /* 0x040fe400078e0208 */
[----:B------:R-:W5:Y:S02]  /*0310*/  LDG.E R8, desc[UR4][R8.64] ;  /* 0x0000000408087981 */ /* 0x000f64000c1e1900 */
[----:B------:R-:W-:-:S02]  /*0320*/  IMAD.WIDE R10, R17, 0x4, R6 ;  /* 0x00000004110a7825 */ /* 0x000fc400078e0206 */
[----:B------:R-:W5:Y:S04]  /*0330*/  LDG.E R5, desc[UR4][R2.64] ;  /* 0x0000000402057981 */ /* 0x000f68000c1e1900 */
[----:B------:R-:W5:Y:S01]  /*0340*/  LDG.E R6, desc[UR4][R6.64] ;  /* 0x0000000406067981 */ /* 0x000f62000c1e1900 */
[----:B0-----:R-:W-:-:S03]  /*0350*/  IMAD.WIDE R14, R17, 0x4, R10 ;  /* 0x00000004110e7825 */ /* 0x001fc600078e020a */
[----:B------:R-:W5:Y:S04]  /*0360*/  LDG.E R10, desc[UR4][R10.64] ;  /* 0x000000040a0a7981 */ /* 0x000f68000c1e1900 */
[----:B------:R-:W5:Y:S04]  /*0370*/  LDG.E R13, desc[UR4][R14.64] ;  /* 0x000000040e0d7981 */ /* 0x000f68000c1e1900 */
[----:B------:R-:W5:Y:S04]  /*0380*/  LDG.E R7, desc[UR4][R2.64+0x4] ;  /* 0x0000040402077981 */ /* 0x000f68000c1e1900 */
[----:B------:R-:W5:Y:S01]  /*0390*/  LDG.E R9, desc[UR4][R2.64+0xc] ;  /* 0x00000c0402097981 */ /* 0x000f62000c1e1900 */
[----:B--2---:R-:W-:Y:S01]  /*03a0*/  FFMA R26, R25, R26, R24 ;  /* 0x0000001a191a7223 */ /* 0x004fe20000000018 */
[----:B------:R-:W-:-:S02]  /*03b0*/  IMAD.WIDE R24, R17, 0x4, R14 ;  /* 0x0000000411187825 */ /* 0x000fc400078e020e */
[----:B------:R-:W2:Y:S04]  /*03c0*/  LDG.E R14, desc[UR4][R2.64+0x8] ;  /* 0x00000804020e7981 */ /* 0x000ea8000c1e1900 */
[----:B------:R-:W2:Y:S01]  /*03d0*/  LDG.E R24, desc[UR4][R24.64] ;  /* 0x0000000418187981 */ /* 0x000ea2000c1e1900 */
[----:B---3--:R-:W-:Y:S01]  /*03e0*/  FFMA R12, R23, R12, R26 ;  /* 0x0000000c170c7223 */ /* 0x008fe2000000001a */
[----:B------:R-:W-:-:S03]  /*03f0*/  IADD3 R22, PT, PT, R22, 0x8, RZ ;  /* 0x0000000816167810 */ /* 0x000fc60007ffe0ff */
[----:B----4-:R-:W-:Y:S01]  /*0400*/  FFMA R29, R29, R4, R12 ;  /* 0x000000041d1d7223 */ /* 0x010fe2000000000c */
[----:B------:R-:W-:-:S03]  /*0410*/  ISETP.NE.AND P1, PT, R22, RZ, PT ;  /* 0x000000ff1600720c */ /* 0x000fc60003f25270 */
[----:B-----5:R-:W-:Y:S01]  /*0420*/  FFMA R8, R28, R8, R29 ;  /* 0x000000081c087223 */ /* 0x020fe2000000001d */
[----:B------:R-:W-:-:S03]  /*0430*/  IADD3 R4, P2, PT, R2, 0x20, RZ ;  /* 0x0000002002047810 */ /* 0x000fc60007f5e0ff */
[----:B------:R-:W-:Y:S01]  /*0440*/  FFMA R6, R5, R6, R8 ;  /* 0x0000000605067223 */ /* 0x000fe20000000008 */
[----:B------:R-:W-:Y:S02]  /*0450*/  IADD3.X R5, PT, PT, RZ, R3, RZ, P2, !PT ;  /* 0x00000003ff057210 */ /* 0x000fe400017fe4ff */
[----:B------:R-:W-:Y:S01]  /*0460*/  LEA R18, R17, R18, 0x3 ;  /* 0x0000001211127211 */ /* 0x000fe200078e18ff */
[----:B------:R-:W-:-:S04]  /*0470*/  FFMA R7, R7, R10, R6 ;  /* 0x0000000a07077223 */ /* 0x000fc80000000006 */
[----:B--2---:R-:W-:-:S04]  /*0480*/  FFMA R14, R14, R13, R7 ;  /* 0x0000000d0e0e7223 */ /* 0x004fc80000000007 */
[----:B------:R-:W-:Y:S01]  /*0490*/  FFMA R24, R9, R24, R14 ;  /* 0x0000001809187223 */ /* 0x000fe2000000000e */
[----:B------:R-:W-:Y:S06]  /*04a0*/  @P1 BRA `(.L_x_7) ;  /* 0xfffffffc005c1947 */ /* 0x000fec000383ffff */
.L_x_6:
[----:B------:R-:W-:Y:S05]  /*04b0*/  @!P0 BRA `(.L_x_5) ;  /* 0x0000000000fc8947 */ /* 0x000fea0003800000 */
[----:B------:R-:W-:Y:S02]  /*04c0*/  ISETP.GE.U32.AND P1, PT, R27, 0x4, PT ;  /* 0x000000041b00780c */ /* 0x000fe40003f26070 */
[----:B------:R-:W-:-:S04]  /*04d0*/  LOP3.LUT R14, R19, 0x3, RZ, 0xc0, !PT ;  /* 0x00000003130e7812 */ /* 0x000fc800078ec0ff */
[----:B------:R-:W-:-:S07]  /*04e0*/  ISETP.NE.AND P0, PT, R14, RZ, PT ;  /* 0x000000ff0e00720c */ /* 0x000fce0003f05270 */
[----:B------:R-:W-:Y:S06]  /*04f0*/  @!P1 BRA `(.L_x_8) ;  /* 0x00000000006c9947 */ /* 0x000fec0003800000 */
[----:B------:R-:W0:Y:S01]  /*0500*/  LDC.64 R4, c[0x0][0x388] ;  /* 0x0000e200ff047b82 */ /* 0x000e220000000a00 */
[----:B------:R-:W1:Y:S01]  /*0510*/  LDCU.64 UR6, c[0x0][0x380] ;  /* 0x00007000ff0677ac */ /* 0x000e620008000a00 */
[----:B------:R-:W-:Y:S01]  /*0520*/  IMAD R7, R21, R17, R0 ;  /* 0x0000001115077224 */ /* 0x000fe200078e0200 */
[CC--:B------:R-:W-:Y:S02]  /*0530*/  IADD3 R3, PT, PT, R20.reuse, R21.reuse, RZ ;  /* 0x0000001514037210 */ /* 0x0c0fe40007ffe0ff */
[----:B------:R-:W-:-:S03]  /*0540*/  IADD3 R8, P1, PT, R20, R21, RZ ;  /* 0x0000001514087210 */ /* 0x000fc60007f3e0ff */
[----:B------:R-:W2:Y:S01]  /*0550*/  LDC.64 R12, c[0x0][0x380] ;  /* 0x0000e000ff0c7b82 */ /* 0x000ea20000000a00 */
[----:B0-----:R-:W-:-:S04]  /*0560*/  IMAD.WIDE R4, R7, 0x4, R4 ;  /* 0x0000000407047825 */ /* 0x001fc800078e0204 */
[----:B------:R-:W-:Y:S02]  /*0570*/  IMAD.WIDE R6, R17, 0x4, R4 ;  /* 0x0000000411067825 */ /* 0x000fe400078e0204 */
[----:B------:R-:W3:Y:S02]  /*0580*/  LDG.E R4, desc[UR4][R4.64] ;  /* 0x0000000404047981 */ /* 0x000ee4000c1e1900 */
[----:B--2---:R-:W-:Y:S01]  /*0590*/  IMAD.WIDE.U32 R12, R3, 0x4, R12 ;  /* 0x00000004030c7825 */ /* 0x004fe200078e000c */
[----:B------:R-:W-:Y:S02]  /*05a0*/  IADD3.X R3, PT, PT, RZ, RZ, RZ, P1, !PT ;  /* 0x000000ffff037210 */ /* 0x000fe40000ffe4ff */
[----:B-1----:R-:W-:-:S03]  /*05b0*/  LEA R2, P1, R8, UR6, 0x2 ;  /* 0x0000000608027c11 */ /* 0x002fc6000f8210ff */
[----:B------:R-:W3:Y:S01]  /*05c0*/  LDG.E R13, desc[UR4][R12.64] ;  /* 0x000000040c0d7981 */ /* 0x000ee2000c1e1900 */
[----:B------:R-:W-:Y:S01]  /*05d0*/  LEA.HI.X R3, R8, UR7, R3, 0x2, P1 ;  /* 0x0000000708037c11 */ /* 0x000fe200088f1403 */
[C---:B------:R-:W-:Y:S02]  /*05e0*/  IMAD.WIDE R8, R17.reuse, 0x4, R6 ;  /* 0x0000000411087825 */ /* 0x040fe400078e0206 */
[----:B------:R-:W2:Y:S04]  /*05f0*/  LDG.E R6, desc[UR4][R6.64] ;  /* 0x0000000406067981 */ /* 0x000ea8000c1e1900 */
[----:B------:R-:W2:Y:S01]  /*0600*/  LDG.E R15, desc[UR4][R2.64+0x4] ;  /* 0x00000404020f7981 */ /* 0x000ea2000c1e1900 */
[----:B------:R-:W-:-:S03]  /*0610*/  IMAD.WIDE R10, R17, 0x4, R8 ;  /* 0x00000004110a7825 */ /* 0x000fc600078e0208 */
[----:B------:R-:W4:Y:S04]  /*0620*/  LDG.E R22, desc[UR4][R8.64] ;  /* 0x0000000408167981 */ /* 0x000f28000c1e1900 */
[----:B------:R-:W4:Y:S04]  /*0630*/  LDG.E R18, desc[UR4][R2.64+0x8] ;  /* 0x0000080402127981 */ /* 0x000f28000c1e1900 */
[----:B------:R-:W5:Y:S04]  /*0640*/  LDG.E R26, desc[UR4][R2.64+0xc] ;  /* 0x00000c04021a7981 */ /* 0x000f68000c1e1900 */
[----:B------:R-:W5:Y:S01]  /*0650*/  LDG.E R10, desc[UR4][R10.64] ;  /* 0x000000040a0a7981 */ /* 0x000f62000c1e1900 */
[----:B------:R-:W-:Y:S01]  /*0660*/  IADD3 R21, PT, PT, R21, 0x4, RZ ;  /* 0x0000000415157810 */ /* 0x000fe20007ffe0ff */
[----:B---3--:R-:W-:-:S04]  /*0670*/  FFMA R24, R13, R4, R24 ;  /* 0x000000040d187223 */ /* 0x008fc80000000018 */
[----:B--2---:R-:W-:-:S04]  /*0680*/  FFMA R15, R15, R6, R24 ;  /* 0x000000060f0f7223 */ /* 0x004fc80000000018 */
[----:B----4-:R-:W-:-:S04]  /*0690*/  FFMA R15, R18, R22, R15 ;  /* 0x00000016120f7223 */ /* 0x010fc8000000000f */
[----:B-----5:R-:W-:-:S07]  /*06a0*/  FFMA R24, R26, R10, R15 ;  /* 0x0000000a1a187223 */ /* 0x020fce000000000f */
.L_x_8:
[----:B------:R-:W-:Y:S05]  /*06b0*/  @!P0 BRA `(.L_x_5) ;  /* 0x00000000007c8947 */ /* 0x000fea0003800000 */
[----:B------:R-:W-:Y:S01]  /*06c0*/  ISETP.NE.AND P1, PT, R14, 0x1, PT ;  /* 0x000000010e00780c */ /* 0x000fe20003f25270 */
[----:B------:R-:W0:Y:S01]  /*06d0*/  LDC.64 R10, c[0x0][0x380] ;  /* 0x0000e000ff0a7b82 */ /* 0x000e220000000a00 */
[----:B------:R-:W-:-:S04]  /*06e0*/  LOP3.LUT R19, R19, 0x1, RZ, 0xc0, !PT ;  /* 0x0000000113137812 */ /* 0x000fc800078ec0ff */
[----:B------:R-:W-:-:S03]  /*06f0*/  ISETP.NE.U32.AND P0, PT, R19, 0x1, PT ;  /* 0x000000011300780c */ /* 0x000fc60003f05070 */
[----:B------:R-:W1:Y:S04]  /*0700*/  LDC.64 R8, c[0x0][0x388] ;  /* 0x0000e200ff087b82 */ /* 0x000e680000000a00 */
[CC--:B------:R-:W-:Y:S02]  /*0710*/  @P1 IADD3 R13, PT, PT, R20.reuse, R21.reuse, RZ ;  /* 0x00000015140d1210 */ /* 0x0c0fe40007ffe0ff */
[----:B------:R-:W-:Y:S02]  /*0720*/  @P1 IADD3 R12, P2, PT, R20, R21, RZ ;  /* 0x00000015140c1210 */ /* 0x000fe40007f5e0ff */
[----:B------:R-:W2:Y:S02]  /*0730*/  @P1 LDC.64 R2, c[0x0][0x380] ;  /* 0x0000e000ff021b82 */ /* 0x000ea40000000a00 */
[----:B------:R-:W-:-:S06]  /*0740*/  @P1 IADD3.X R14, PT, PT, RZ, RZ, RZ, P2, !PT ;  /* 0x000000ffff0e1210 */ /* 0x000fcc00017fe4ff */
[----:B------:R-:W3:Y:S01]  /*0750*/  LDC.64 R4, c[0x0][0x380] ;  /* 0x0000e000ff047b82 */ /* 0x000ee20000000a00 */
[----:B0-----:R-:W-:-:S04]  /*0760*/  @P1 IMAD.WIDE.U32 R10, R13, 0x4, R10 ;  /* 0x000000040d0a1825 */ /* 0x001fc800078e000a */
[C---:B------:R-:W-:Y:S01]  /*0770*/  @P1 IMAD R13, R21.reuse, R17, R0 ;  /* 0x00000011150d1224 */ /* 0x040fe200078e0200 */
[----:B------:R-:W-:Y:S01]  /*0780*/  @P1 IADD3 R21, PT, PT, R21, 0x2, RZ ;  /* 0x0000000215151810 */ /* 0x000fe20007ffe0ff */
[----:B------:R-:W4:Y:S01]  /*0790*/  @P1 LDG.E R11, desc[UR4][R10.64] ;  /* 0x000000040a0b1981 */ /* 0x000f22000c1e1900 */
[----:B------:R-:W0:Y:S01]  /*07a0*/  LDC.64 R6, c[0x0][0x388] ;  /* 0x0000e200ff067b82 */ /* 0x000e220000000a00 */
[----:B-1----:R-:W-:Y:S01]  /*07b0*/  @P1 IMAD.WIDE R8, R13, 0x4, R8 ;  /* 0x000000040d081825 */ /* 0x002fe200078e0208 */
[----:B------:R-:W-:Y:S02]  /*07c0*/  @!P0 IADD3 R15, PT, PT, R20, R21, RZ ;  /* 0x00000015140f8210 */ /* 0x000fe40007ffe0ff */
[----:B--2---:R-:W-:Y:S01]  /*07d0*/  @P1 LEA R2, P2, R12, R2, 0x2 ;  /* 0x000000020c021211 */ /* 0x004fe200078410ff */
[----:B------:R-:W-:-:S03]  /*07e0*/  @!P0 IMAD R21, R21, R17, R0 ;  /* 0x0000001115158224 */ /* 0x000fc600078e0200 */
[----:B------:R-:W-:Y:S01]  /*07f0*/  @P1 LEA.HI.X R3, R12, R3, R14, 0x2, P2 ;  /* 0x000000030c031211 */ /* 0x000fe200010f140e */
[----:B------:R-:W-:Y:S01]  /*0800*/  @P1 IMAD.WIDE R12, R17, 0x4, R8 ;  /* 0x00000004110c1825 */ /* 0x000fe200078e0208 */
[----:B------:R-:W4:Y:S03]  /*0810*/  @P1 LDG.E R14, desc[UR4][R8.64] ;  /* 0x00000004080e1981 */ /* 0x000f26000c1e1900 */
[----:B---3--:R-:W-:Y:S01]  /*0820*/  @!P0 IMAD.WIDE.U32 R4, R15, 0x4, R4 ;  /* 0x000000040f048825 */ /* 0x008fe200078e0004 */
[----:B------:R-:W2:Y:S04]  /*0830*/  @P1 LDG.E R2, desc[UR4][R2.64+0x4] ;  /* 0x0000040402021981 */ /* 0x000ea8000c1e1900 */
[----:B------:R-:W2:Y:S01]  /*0840*/  @P1 LDG.E R12, desc[UR4][R12.64] ;  /* 0x000000040c0c1981 */ /* 0x000ea2000c1e1900 */
[----:B0-----:R-:W-:-:S03]  /*0850*/  @!P0 IMAD.WIDE R6, R21, 0x4, R6 ;  /* 0x0000000415068825 */ /* 0x001fc600078e0206 */
[----:B------:R-:W3:Y:S04]  /*0860*/  @!P0 LDG.E R5, desc[UR4][R4.64] ;  /* 0x0000000404058981 */ /* 0x000ee8000c1e1900 */
[----:B------:R-:W3:Y:S01]  /*0870*/  @!P0 LDG.E R6, desc[UR4][R6.64] ;  /* 0x0000000406068981 */ /* 0x000ee2000c1e1900 */
[----:B----4-:R-:W-:-:S04]  /*0880*/  @P1 FFMA R11, R11, R14, R24 ;  /* 0x0000000e0b0b1223 */ /* 0x010fc80000000018 */
[----:B--2---:R-:W-:-:S04]  /*0890*/  @P1 FFMA R24, R2, R12, R11 ;  /* 0x0000000c02181223 */ /* 0x004fc8000000000b */
[----:B---3--:R-:W-:-:S07]  /*08a0*/  @!P0 FFMA R24, R5, R6, R24 ;  /* 0x0000000605188223 */ /* 0x008fce0000000018 */
.L_x_5:
[----:B------:R-:W0:Y:S01]  /*08b0*/  LDC.64 R2, c[0x0][0x390] ;  /* 0x0000e400ff027b82 */ /* 0x000e220000000a00 */
[----:B------:R-:W-:-:S04]  /*08c0*/  IMAD R17, R16, R17, R0 ;  /* 0x0000001110117224 */ /* 0x000fc800078e0200 */
[----:B0-----:R-:W-:-:S05]  /*08d0*/  IMAD.WIDE R2, R17, 0x4, R2 ;  /* 0x0000000411027825 */ /* 0x001fca00078e0202 */
[----:B------:R-:W-:Y:S01]  /*08e0*/  STG.E desc[UR4][R2.64], R24 ;  /* 0x0000001802007986 */ /* 0x000fe2000c101904 */
[----:B------:R-:W-:Y:S05]  /*08f0*/  EXIT ;  /* 0x000000000000794d */ /* 0x000fea0003800000 */
.L_x_9:
        /* <DEDUP_REMOVED lines=16> */
.L_x_16:


//--------------------- .text._Z15tanh_derivativePfi --------------------------
	.section	.text._Z15tanh_derivativePfi,"ax",@progbits
	.align	128
        .global         _Z15tanh_derivativePfi
        .type           _Z15tanh_derivativePfi,@function
        .size           _Z15tanh_derivativePfi,(.L_x_17 - _Z15tanh_derivativePfi)
        .other          _Z15tanh_derivativePfi,@"STO_CUDA_ENTRY STV_DEFAULT"
_Z15tanh_derivativePfi:
.text._Z15tanh_derivativePfi:
        /* <DEDUP_REMOVED lines=9> */
[----:B------:R-:W1:Y:S01]  /*0090*/  LDCU.64 UR4, c[0x0][0x358] ;  /* 0x00006b00ff0477ac */ /* 0x000e620008000a00 */
[----:B0-----:R-:W-:-:S05]  /*00a0*/  IMAD.WIDE R2, R5, 0x4, R2 ;  /* 0x0000000405027825 */ /* 0x001fca00078e0202 */
[----:B-1----:R-:W2:Y:S01]  /*00b0*/  LDG.E R4, desc[UR4][R2.64] ;  /* 0x0000000402047981 */ /* 0x002ea2000c1e1900 */
[----:B------:R-:W-:Y:S01]  /*00c0*/  HFMA2 R8, -RZ, RZ, 1.125, -9232 ;  /* 0x3c80f082ff087431 */ /* 0x000fe200000001ff */
[----:B------:R-:W-:Y:S01]  /*00d0*/  MOV R6, 0x3f800000 ;  /* 0x3f80000000067802 */ /* 0x000fe20000000f00 */
[C---:B--2---:R-:W-:Y:S01]  /*00e0*/  FMUL R0, |R4|.reuse, 2.8853900432586669922 ;  /* 0x4038aa3b04007820 */ /* 0x044fe20000400200 */
[C---:B------:R-:W-:Y:S01]  /*00f0*/  FMUL R9, R4.reuse, R4 ;  /* 0x0000000404097220 */ /* 0x040fe20000400000 */
[C---:B------:R-:W-:Y:S02]  /*0100*/  FSETP.GE.AND P1, PT, |R4|.reuse, 0.60000002384185791016, PT ;  /* 0x3f19999a0400780b */ /* 0x040fe40003f26200 */
[----:B------:R-:W-:Y:S01]  /*0110*/  FSETP.GE.AND P0, PT, |R4|, 9.010913848876953125, PT ;  /* 0x41102cb40400780b */ /* 0x000fe20003f06200 */
[C---:B------:R-:W-:Y:S01]  /*0120*/  FFMA R8, R9.reuse, R8, -0.052303962409496307373 ;  /* 0xbd563cae09087423 */ /* 0x040fe20000000008 */
[----:B------:R-:W0:Y:S03]  /*0130*/  MUFU.EX2 R0, R0 ;  /* 0x0000000000007308 */ /* 0x000e260000000800 */
[----:B------:R-:W-:Y:S01]  /*0140*/  FFMA R8, R9, R8, 0.1331529766321182251 ;  /* 0x3e08594109087423 */ /* 0x000fe20000000008 */
[----:B0-----:R-:W-:-:S03]  /*0150*/  FADD R5, R0, 1 ;  /* 0x3f80000000057421 */ /* 0x001fc60000000000 */
[----:B------:R-:W-:-:S04]  /*0160*/  FFMA R0, R9, R8, -0.33332768082618713379 ;  /* 0xbeaaa9ed09007423 */ /* 0x000fc80000000008 */
[----:B------:R-:W-:Y:S01]  /*0170*/  FFMA R9, R9, R0, RZ ;  /* 0x0000000009097223 */ /* 0x000fe200000000ff */
[----:B------:R-:W0:Y:S02]  /*0180*/  MUFU.RCP R5, R5 ;  /* 0x0000000500057308 */ /* 0x000e240000001000 */
[----:B0-----:R-:W-:-:S05]  /*0190*/  FFMA R6, R5, -2, R6 ;  /* 0xc000000005067823 */ /* 0x001fca0000000006 */
[----:B------:R-:W-:-:S04]  /*01a0*/  FSEL R7, R6, 1, !P0 ;  /* 0x3f80000006077808 */ /* 0x000fc80004000000 */
[--C-:B------:R-:W-:Y:S01]  /*01b0*/  LOP3.LUT R7, R7, 0x80000000, R4.reuse, 0xb8, !PT ;  /* 0x8000000007077812 */ /* 0x100fe200078eb804 */
[----:B------:R-:W-:-:S04]  /*01c0*/  @!P1 FFMA R7, R4, R9, R4 ;  /* 0x0000000904079223 */ /* 0x000fc80000000004 */
[----:B------:R-:W-:-:S05]  /*01d0*/  FFMA R7, -R7, R7, 1 ;  /* 0x3f80000007077423 */ /* 0x000fca0000000107 */
[----:B------:R-:W-:Y:S01]  /*01e0*/  STG.E desc[UR4][R2.64], R7 ;  /* 0x0000000702007986 */ /* 0x000fe2000c101904 */
[----:B------:R-:W-:Y:S05]  /*01f0*/  EXIT ;  /* 0x000000000000794d */ /* 0x000fea0003800000 */
.L_x_10:
        /* <DEDUP_REMOVED lines=16> */
.L_x_17:


//--------------------- .text._Z15tanh_activationPfi --------------------------
	.section	.text._Z15tanh_activationPfi,"ax",@progbits
	.align	128
        .global         _Z15tanh_activationPfi
        .type           _Z15tanh_activationPfi,@function
        .size           _Z15tanh_activationPfi,(.L_x_18 - _Z15tanh_activationPfi)
        .other          _Z15tanh_activationPfi,@"STO_CUDA_ENTRY STV_DEFAULT"
_Z15tanh_activationPfi:
.text._Z15tanh_activationPfi:
        /* <DEDUP_REMOVED lines=28> */
[----:B------:R-:W-:-:S05]  /*01c0*/  @!P1 FFMA R7, R4, R9, R4 ;  /* 0x0000000904079223 */ /* 0x000fca0000000004 */
[----:B------:R-:W-:Y:S01]  /*01d0*/  STG.E desc[UR4][R2.64], R7 ;  /* 0x0000000702007986 */ /* 0x000fe2000c101904 */
[----:B------:R-:W-:Y:S05]  /*01e0*/  EXIT ;  /* 0x000000000000794d */ /* 0x000fea0003800000 */
.L_x_11:
        /* <DEDUP_REMOVED lines=9> */
.L_x_18:


//--------------------- .text._Z14calculate_lossPfS_S_i --------------------------
	.section	.text._Z14calculate_lossPfS_S_i,"ax",@progbits
	.align	128
        .global         _Z14calculate_lossPfS_S_i
        .type           _Z14calculate_lossPfS_S_i,@function
        .size           _Z14calculate_lossPfS_S_i,(.L_x_19 - _Z14calculate_lossPfS_S_i)
        .other          _Z14calculate_lossPfS_S_i,@"STO_CUDA_ENTRY STV_DEFAULT"
_Z14calculate_lossPfS_S_i:
.text._Z14calculate_lossPfS_S_i:
        /* <DEDUP_REMOVED lines=17> */
[----:B----4-:R-:W-:-:S04]  /*0110*/  FADD R0, R2, -R5 ;  /* 0x8000000502007221 */ /* 0x010fc80000000000 */
[----:B------:R-:W-:-:S04]  /*0120*/  FMUL R11, R0, 0.5 ;  /* 0x3f000000000b7820 */ /* 0x000fc80000400000 */
[----:B------:R-:W-:-:S05]  /*0130*/  FMUL R11, R0, R11 ;  /* 0x0000000b000b7220 */ /* 0x000fca0000400000 */
[----:B------:R-:W-:Y:S01]  /*0140*/  STG.E desc[UR4][R6.64], R11 ;  /* 0x0000000b06007986 */ /* 0x000fe2000c101904 */
[----:B------:R-:W-:Y:S05]  /*0150*/  EXIT ;  /* 0x000000000000794d */ /* 0x000fea0003800000 */
.L_x_12:
        /* <DEDUP_REMOVED lines=10> */
.L_x_19:


//--------------------- .nv.shared.reserved.0     --------------------------
	.section	.nv.shared.reserved.0,"aw",@nobits
	.weak		__nv_reservedSMEM_offset_0_alias
	.size		__nv_reservedSMEM_offset_0_alias, 0, 64
	.other		__nv_reservedSMEM_offset_0_alias,@"STO_CUDA_RESERVED_SHARED STV_DEFAULT"
__nv_reservedSMEM_offset_0_alias:
	.zero		0
	.zero		64


//--------------------- .nv.constant0._Z21update_weights_biasesPfS_S_S_S_S_S_S_fiii --------------------------
	.section	.nv.constant0._Z21update_weights_biasesPfS_S_S_S_S_S_S_fiii,"a",@progbits
	.sectionflags	@""
	.align	4
.nv.constant0._Z21update_weights_biasesPfS_S_S_S_S_S_S_fiii:
	.zero		976


//--------------------- .nv.constant0._Z21element_wise_multiplyPfS_S_i --------------------------
	.section	.nv.constant0._Z21element_wise_multiplyPfS_S_i,"a",@progbits
	.sectionflags	@""
	.align	4
.nv.constant0._Z21element_wise_multiplyPfS_S_i:
	.zero		924


//--------------------- .nv.constant0._Z21element_wise_subtractPfS_S_i --------------------------
	.section	.nv.constant0._Z21element_wise_subtractPfS_S_i,"a",@progbits
	.sectionflags	@""
	.align	4
.nv.constant0._Z21element_wise_subtractPfS_S_i:
	.zero		924


//--------------------- .nv.constant0._Z15matrix_multiplyPfS_S_iii --------------------------
	.section	.nv.constant0._Z15matrix_multiplyPfS_S_iii,"a",@progbits
	.sectionflags	@""
	.align	4
.nv.constant0._Z15matrix_multiplyPfS_S_iii:
	.zero		932


//--------------------- .nv.constant0._Z15tanh_derivativePfi --------------------------
	.section	.nv.constant0._Z15tanh_derivativePfi,"a",@progbits
	.sectionflags	@""
	.align	4
.nv.constant0._Z15tanh_derivativePfi:
	.zero		908


//--------------------- .nv.constant0._Z15tanh_activationPfi --------------------------
	.section	.nv.constant0._Z15tanh_activationPfi,"a",@progbits
	.sectionflags	@""
	.align	4
.nv.constant0._Z15tanh_activationPfi:
	.zero		908


//--------------------- .nv.constant0._Z14calculate_lossPfS_S_i --------------------------
	.section	.nv.constant0._Z14calculate_lossPfS_S_i,"a",@progbits
	.sectionflags	@""
	.align	4
.nv.constant0._Z14calculate_lossPfS_S_i:
	.zero		924


//--------------------- SYMBOLS --------------------------

	.type		.nv.reservedSmem.offset0,@object
	.size		.nv.reservedSmem.offset0,0x4
